// auto-generated by cutlass_sweep.gemm — config: {"arch": "sm_100", "cluster_m": 1, "cluster_n": 1, "dtype": "fp16", "dtype_b": "fp16", "layout": "nt", "stages": 0, "tile_k": 64, "tile_m": 64, "tile_n": 240}
#include "cutlass/cutlass.h"
#include "cutlass/gemm/collective/collective_builder.hpp"
#include "cutlass/gemm/device/gemm_universal_adapter.h"
#include "cutlass/gemm/kernel/gemm_universal.hpp"
#include "cutlass/epilogue/collective/collective_builder.hpp"

using ElemA = cutlass::half_t;
using ElemB = cutlass::half_t;
using ElemCD = cutlass::half_t;
using Acc  = float;
using TileShape    = cute::Shape<cute::_64, cute::_240, cute::_64>;
using ClusterShape = cute::Shape<cute::_1, cute::_1, cute::_1>;

using CollectiveEpilogue = typename cutlass::epilogue::collective::CollectiveBuilder<
    cutlass::arch::Sm100, cutlass::arch::OpClassTensorOp,
    TileShape, ClusterShape,
    cutlass::epilogue::collective::EpilogueTileAuto,
    Acc, Acc,
    ElemCD, cutlass::layout::RowMajor, 128 / cutlass::sizeof_bits<ElemCD>::value,
    ElemCD, cutlass::layout::RowMajor, 128 / cutlass::sizeof_bits<ElemCD>::value,
    cutlass::epilogue::collective::EpilogueScheduleAuto
  >::CollectiveOp;

using CollectiveMainloop = typename cutlass::gemm::collective::CollectiveBuilder<
    cutlass::arch::Sm100, cutlass::arch::OpClassTensorOp,
    ElemA, cutlass::layout::RowMajor, 128 / cutlass::sizeof_bits<ElemA>::value,
    ElemB, cutlass::layout::ColumnMajor, 128 / cutlass::sizeof_bits<ElemB>::value,
    Acc,
    TileShape, ClusterShape,
    cutlass::gemm::collective::StageCountAutoCarveout<static_cast<int>(sizeof(typename CollectiveEpilogue::SharedStorage))>,
    cutlass::gemm::collective::KernelScheduleAuto
  >::CollectiveOp;

using GemmKernel = cutlass::gemm::kernel::GemmUniversal<
    cute::Shape<int,int,int,int>,
    CollectiveMainloop,
    CollectiveEpilogue
>;
using Gemm = cutlass::gemm::device::GemmUniversalAdapter<GemmKernel>;

// Force the device kernel symbol into the cubin without needing a host main.
auto* _anchor = &cutlass::device_kernel<GemmKernel>;


// ===== COMPILED SASS (sm_100a) =====

	.target	sm_100a

	.elftype	@"ET_EXEC"


//--------------------- .note.nv.tkinfo           --------------------------
	.section	.note.nv.tkinfo,"",@"SHT_NOTE"
	.sectionflags	@"SHF_NOTE_NV_TKINFO"
	.tkinfo
        /*0018*/ 	.word	0x00000002
        /*0030*/ 	.string	""
        /*0030*/ 	.string	"ptxas"
        /*0030*/ 	.string	"Cuda compilation tools, release 13.0, V13.0.88"
        /*0030*/ 	.string	"Build cuda_13.0.r13.0/compiler.36424714_0"
        /*0030*/ 	.string	"-arch sm_100a -m 64 "



//--------------------- .note.nv.cuinfo           --------------------------
	.section	.note.nv.cuinfo,"",@"SHT_NOTE"
	.sectionflags	@"SHF_NOTE_NV_CUINFO"
        /*0018*/ 	.short	0x0002
        /*001a*/ 	.short	0x0064
        /*001c*/ 	.short	0x0082
	.zero		2


//--------------------- .nv.info                  --------------------------
	.section	.nv.info,"",@"SHT_CUDA_INFO"
	.align	4


	//----- nvinfo : EIATTR_REGCOUNT
	.align		4
        /*0000*/ 	.byte	0x04, 0x2f
        /*0002*/ 	.short	(.L_19 - .L_18)
	.align		4
.L_18:
        /*0004*/ 	.word	index@(_ZN7cutlass13device_kernelINS_4gemm6kernel13GemmUniversalIN4cute5tupleIJiiiiEEENS1_10collective13CollectiveMmaINS1_35MainloopSm100TmaUmmaWarpSpecializedILi4ELi2ELi4ENS5_IJNS4_1CILi1EEESB_SB_EEEEENS5_IJNSA_ILi64EEENSA_ILi240EEESE_EEENS_6half_tENS5_IJlSB_lEEESH_SI_NS4_8TiledMMAINS4_8MMA_AtomIJNS4_20SM100_MMA_F16BF16_SSISH_SH_fLi64ELi240ELNS4_4UMMA5MajorE0ELSN_0ELNSM_7ScaleInE0ELSO_0EEEEEENS4_6LayoutISC_NS5_IJNSA_ILi0EEESS_SS_EEEEENS5_IJNS4_10UnderscoreESV_SV_EEEEENS4_13SM90_TMA_LOADENS4_14ComposedLayoutINS4_7SwizzleILi3ELi4ELi3EEENS4_18smem_ptr_flag_bitsILi16EEENSR_INS5_IJNSA_ILi8EEESE_EEENS5_IJSE_SB_EEEEEEEvNS4_8identityESY_S18_vS19_EENS_8epilogue10collective18CollectiveEpilogueINS1B_23Sm100TmaWarpSpecializedILi2ELi1ELi120ELb1ELb0EEEJSG_NS5_IJNSR_ISE_SB_EENSR_ISF_SB_EEEEESH_SI_SH_SI_NS1B_6fusion15FusionCallbacksIS1F_NS1J_17LinearCombinationISH_fSH_fLNS_15FloatRoundStyleE2EEESG_S1I_JEEENS4_5SM1004TMEM4LOAD26SM100_TMEM_LOAD_16dp256b2xESY_NSZ_INS10_ILi1ELi4ELi3EEES13_NSR_INS5_IJS14_NSA_ILi16EEEEEENS5_IJS1U_SB_EEEEEEENS4_17SM75_U32x4_LDSM_NENS4_14SM90_TMA_STOREES1Y_NS4_17SM90_U32x4_STSM_NENS4_39AutoVectorizingCopyWithAssumedAlignmentILi128EEEEEEvvEEEEvNT_6ParamsE)
        /*0008*/ 	.word	0x000000ff


	//----- nvinfo : EIATTR_FRAME_SIZE
	.align		4
.L_19:
        /*000c*/ 	.byte	0x04, 0x11
        /*000e*/ 	.short	(.L_21 - .L_20)
	.align		4
.L_20:
        /*0010*/ 	.word	index@($__internal_2_$__cuda_sm10x_tcgen05_guardrail_trap_unallocated_columns_being_dealloced)
        /*0014*/ 	.word	0x00000018


	//----- nvinfo : EIATTR_FRAME_SIZE
	.align		4
.L_21:
        /*0018*/ 	.byte	0x04, 0x11
        /*001a*/ 	.short	(.L_23 - .L_22)
	.align		4
.L_22:
        /*001c*/ 	.word	index@($__internal_1_$__cuda_sm10x_tcgen05_guardrail_trap_phase_invalid_during_alloc)
        /*0020*/ 	.word	0x00000018


	//----- nvinfo : EIATTR_FRAME_SIZE
	.align		4
.L_23:
        /*0024*/ 	.byte	0x04, 0x11
        /*0026*/ 	.short	(.L_25 - .L_24)
	.align		4
.L_24:
        /*0028*/ 	.word	index@($__internal_0_$__cuda_sm10x_tcgen05_guardrail_trap_col_being_dealloced_not_returned_by_alloc)
        /*002c*/ 	.word	0x00000018


	//----- nvinfo : EIATTR_FRAME_SIZE
	.align		4
.L_25:
        /*0030*/ 	.byte	0x04, 0x11
        /*0032*/ 	.short	(.L_27 - .L_26)
	.align		4
.L_26:
        /*0034*/ 	.word	index@(_ZN7cutlass13device_kernelINS_4gemm6kernel13GemmUniversalIN4cute5tupleIJiiiiEEENS1_10collective13CollectiveMmaINS1_35MainloopSm100TmaUmmaWarpSpecializedILi4ELi2ELi4ENS5_IJNS4_1CILi1EEESB_SB_EEEEENS5_IJNSA_ILi64EEENSA_ILi240EEESE_EEENS_6half_tENS5_IJlSB_lEEESH_SI_NS4_8TiledMMAINS4_8MMA_AtomIJNS4_20SM100_MMA_F16BF16_SSISH_SH_fLi64ELi240ELNS4_4UMMA5MajorE0ELSN_0ELNSM_7ScaleInE0ELSO_0EEEEEENS4_6LayoutISC_NS5_IJNSA_ILi0EEESS_SS_EEEEENS5_IJNS4_10UnderscoreESV_SV_EEEEENS4_13SM90_TMA_LOADENS4_14ComposedLayoutINS4_7SwizzleILi3ELi4ELi3EEENS4_18smem_ptr_flag_bitsILi16EEENSR_INS5_IJNSA_ILi8EEESE_EEENS5_IJSE_SB_EEEEEEEvNS4_8identityESY_S18_vS19_EENS_8epilogue10collective18CollectiveEpilogueINS1B_23Sm100TmaWarpSpecializedILi2ELi1ELi120ELb1ELb0EEEJSG_NS5_IJNSR_ISE_SB_EENSR_ISF_SB_EEEEESH_SI_SH_SI_NS1B_6fusion15FusionCallbacksIS1F_NS1J_17LinearCombinationISH_fSH_fLNS_15FloatRoundStyleE2EEESG_S1I_JEEENS4_5SM1004TMEM4LOAD26SM100_TMEM_LOAD_16dp256b2xESY_NSZ_INS10_ILi1ELi4ELi3EEES13_NSR_INS5_IJS14_NSA_ILi16EEEEEENS5_IJS1U_SB_EEEEEEENS4_17SM75_U32x4_LDSM_NENS4_14SM90_TMA_STOREES1Y_NS4_17SM90_U32x4_STSM_NENS4_39AutoVectorizingCopyWithAssumedAlignmentILi128EEEEEEvvEEEEvNT_6ParamsE)
        /*0038*/ 	.word	0x00000018


	//----- nvinfo : EIATTR_MIN_STACK_SIZE
	.align		4
.L_27:
        /*003c*/ 	.byte	0x04, 0x12
        /*003e*/ 	.short	(.L_29 - .L_28)
	.align		4
.L_28:
        /*0040*/ 	.word	index@(_ZN7cutlass13device_kernelINS_4gemm6kernel13GemmUniversalIN4cute5tupleIJiiiiEEENS1_10collective13CollectiveMmaINS1_35MainloopSm100TmaUmmaWarpSpecializedILi4ELi2ELi4ENS5_IJNS4_1CILi1EEESB_SB_EEEEENS5_IJNSA_ILi64EEENSA_ILi240EEESE_EEENS_6half_tENS5_IJlSB_lEEESH_SI_NS4_8TiledMMAINS4_8MMA_AtomIJNS4_20SM100_MMA_F16BF16_SSISH_SH_fLi64ELi240ELNS4_4UMMA5MajorE0ELSN_0ELNSM_7ScaleInE0ELSO_0EEEEEENS4_6LayoutISC_NS5_IJNSA_ILi0EEESS_SS_EEEEENS5_IJNS4_10UnderscoreESV_SV_EEEEENS4_13SM90_TMA_LOADENS4_14ComposedLayoutINS4_7SwizzleILi3ELi4ELi3EEENS4_18smem_ptr_flag_bitsILi16EEENSR_INS5_IJNSA_ILi8EEESE_EEENS5_IJSE_SB_EEEEEEEvNS4_8identityESY_S18_vS19_EENS_8epilogue10collective18CollectiveEpilogueINS1B_23Sm100TmaWarpSpecializedILi2ELi1ELi120ELb1ELb0EEEJSG_NS5_IJNSR_ISE_SB_EENSR_ISF_SB_EEEEESH_SI_SH_SI_NS1B_6fusion15FusionCallbacksIS1F_NS1J_17LinearCombinationISH_fSH_fLNS_15FloatRoundStyleE2EEESG_S1I_JEEENS4_5SM1004TMEM4LOAD26SM100_TMEM_LOAD_16dp256b2xESY_NSZ_INS10_ILi1ELi4ELi3EEES13_NSR_INS5_IJS14_NSA_ILi16EEEEEENS5_IJS1U_SB_EEEEEEENS4_17SM75_U32x4_LDSM_NENS4_14SM90_TMA_STOREES1Y_NS4_17SM90_U32x4_STSM_NENS4_39AutoVectorizingCopyWithAssumedAlignmentILi128EEEEEEvvEEEEvNT_6ParamsE)
        /*0044*/ 	.word	0x00000018
.L_29:


//--------------------- .nv.compat                --------------------------
	.section	.nv.compat,"",@"SHT_CUDA_COMPAT_INFO"
	.align	4
        /*0000*/ 	.byte	0x02, 0x09, 0x01, 0x00, 0x02, 0x02, 0x02, 0x00, 0x02, 0x05, 0x05, 0x00, 0x03, 0x07, 0x01, 0x01
        /*0010*/ 	.byte	0x02, 0x03, 0x01, 0x00, 0x02, 0x06, 0x01, 0x00, 0x04, 0x0b, 0x08, 0x00, 0x09, 0x00, 0x00, 0x00
        /*0020*/ 	.byte	0x00, 0x00, 0x00, 0x00


//--------------------- .nv.info._ZN7cutlass13device_kernelINS_4gemm6kernel13GemmUniversalIN4cute5tupleIJiiiiEEENS1_10collective13CollectiveMmaINS1_35MainloopSm100TmaUmmaWarpSpecializedILi4ELi2ELi4ENS5_IJNS4_1CILi1EEESB_SB_EEEEENS5_IJNSA_ILi64EEENSA_ILi240EEESE_EEENS_6half_tENS5_IJlSB_lEEESH_SI_NS4_8TiledMMAINS4_8MMA_AtomIJNS4_20SM100_MMA_F16BF16_SSISH_SH_fLi64ELi240ELNS4_4UMMA5MajorE0ELSN_0ELNSM_7ScaleInE0ELSO_0EEEEEENS4_6LayoutISC_NS5_IJNSA_ILi0EEESS_SS_EEEEENS5_IJNS4_10UnderscoreESV_SV_EEEEENS4_13SM90_TMA_LOADENS4_14ComposedLayoutINS4_7SwizzleILi3ELi4ELi3EEENS4_18smem_ptr_flag_bitsILi16EEENSR_INS5_IJNSA_ILi8EEESE_EEENS5_IJSE_SB_EEEEEEEvNS4_8identityESY_S18_vS19_EENS_8epilogue10collective18CollectiveEpilogueINS1B_23Sm100TmaWarpSpecializedILi2ELi1ELi120ELb1ELb0EEEJSG_NS5_IJNSR_ISE_SB_EENSR_ISF_SB_EEEEESH_SI_SH_SI_NS1B_6fusion15FusionCallbacksIS1F_NS1J_17LinearCombinationISH_fSH_fLNS_15FloatRoundStyleE2EEESG_S1I_JEEENS4_5SM1004TMEM4LOAD26SM100_TMEM_LOAD_16dp256b2xESY_NSZ_INS10_ILi1ELi4ELi3EEES13_NSR_INS5_IJS14_NSA_ILi16EEEEEENS5_IJS1U_SB_EEEEEEENS4_17SM75_U32x4_LDSM_NENS4_14SM90_TMA_STOREES1Y_NS4_17SM90_U32x4_STSM_NENS4_39AutoVectorizingCopyWithAssumedAlignmentILi128EEEEEEvvEEEEvNT_6ParamsE --------------------------
	.section	.nv.info._ZN7cutlass13device_kernelINS_4gemm6kernel13GemmUniversalIN4cute5tupleIJiiiiEEENS1_10collective13CollectiveMmaINS1_35MainloopSm100TmaUmmaWarpSpecializedILi4ELi2ELi4ENS5_IJNS4_1CILi1EEESB_SB_EEEEENS5_IJNSA_ILi64EEENSA_ILi240EEESE_EEENS_6half_tENS5_IJlSB_lEEESH_SI_NS4_8TiledMMAINS4_8MMA_AtomIJNS4_20SM100_MMA_F16BF16_SSISH_SH_fLi64ELi240ELNS4_4UMMA5MajorE0ELSN_0ELNSM_7ScaleInE0ELSO_0EEEEEENS4_6LayoutISC_NS5_IJNSA_ILi0EEESS_SS_EEEEENS5_IJNS4_10UnderscoreESV_SV_EEEEENS4_13SM90_TMA_LOADENS4_14ComposedLayoutINS4_7SwizzleILi3ELi4ELi3EEENS4_18smem_ptr_flag_bitsILi16EEENSR_INS5_IJNSA_ILi8EEESE_EEENS5_IJSE_SB_EEEEEEEvNS4_8identityESY_S18_vS19_EENS_8epilogue10collective18CollectiveEpilogueINS1B_23Sm100TmaWarpSpecializedILi2ELi1ELi120ELb1ELb0EEEJSG_NS5_IJNSR_ISE_SB_EENSR_ISF_SB_EEEEESH_SI_SH_SI_NS1B_6fusion15FusionCallbacksIS1F_NS1J_17LinearCombinationISH_fSH_fLNS_15FloatRoundStyleE2EEESG_S1I_JEEENS4_5SM1004TMEM4LOAD26SM100_TMEM_LOAD_16dp256b2xESY_NSZ_INS10_ILi1ELi4ELi3EEES13_NSR_INS5_IJS14_NSA_ILi16EEEEEENS5_IJS1U_SB_EEEEEEENS4_17SM75_U32x4_LDSM_NENS4_14SM90_TMA_STOREES1Y_NS4_17SM90_U32x4_STSM_NENS4_39AutoVectorizingCopyWithAssumedAlignmentILi128EEEEEEvvEEEEvNT_6ParamsE,"",@"SHT_CUDA_INFO"
	.sectionflags	@""
	.align	4


	//----- nvinfo : EIATTR_CUDA_API_VERSION
	.align		4
        /*0000*/ 	.byte	0x04, 0x37
        /*0002*/ 	.short	(.L_31 - .L_30)
.L_30:
        /*0004*/ 	.word	0x00000082


	//----- nvinfo : EIATTR_KPARAM_INFO
	.align		4
.L_31:
        /*0008*/ 	.byte	0x04, 0x17
        /*000a*/ 	.short	(.L_33 - .L_32)
.L_32:
        /*000c*/ 	.word	0x00000000
        /*0010*/ 	.short	0x0000
        /*0012*/ 	.short	0x0000
        /*0014*/ 	.byte	0x00, 0xf0, 0x01, 0x20


	//----- nvinfo : EIATTR_AT_ENTRY_FRAGMENTS
	.align		4
.L_33:
        /*0018*/ 	.byte	0x04, 0x4f
        /*001a*/ 	.short	(.L_35 - .L_34)


	//   ....[0]....
.L_34:
        /*001c*/ 	.word	0x00000006


	//----- nvinfo : EIATTR_RESERVED_SMEM_USED
	.align		4
.L_35:
        /*0020*/ 	.byte	0x01, 0x41
	.zero		2


	//----- nvinfo : EIATTR_SPARSE_MMA_MASK
	.align		4
        /*0024*/ 	.byte	0x03, 0x50
        /*0026*/ 	.short	0x0000


	//----- nvinfo : EIATTR_TCGEN05_1CTA_USED
	.align		4
        /*0028*/ 	.byte	0x01, 0x51
	.zero		2


	//----- nvinfo : EIATTR_MAXREG_COUNT
	.align		4
        /*002c*/ 	.byte	0x03, 0x1b
        /*002e*/ 	.short	0x00ff


	//----- nvinfo : EIATTR_NUM_BARRIERS
	.align		4
        /*0030*/ 	.byte	0x02, 0x4c
        /*0032*/ 	.byte	0x07
	.zero		1


	//----- nvinfo : EIATTR_EXTERNS
	.align		4
        /*0034*/ 	.byte	0x04, 0x0f
        /*0036*/ 	.short	(.L_37 - .L_36)


	//   ....[0]....
	.align		4
.L_36:
        /*0038*/ 	.word	index@(__assertfail)


	//----- nvinfo : EIATTR_ANNOTATIONS
	.align		4
.L_37:
        /*003c*/ 	.byte	0x04, 0x55
        /*003e*/ 	.short	(.L_39 - .L_38)


	//   ....[0]....
.L_38:
        /*0040*/ 	.word	0x00000001
        /*0044*/ 	.byte	0x60, 0x04, 0x00, 0x00, 0x01, 0x00, 0x00, 0x00, 0x90, 0x4d, 0x00, 0x00, 0x01, 0x00, 0x00, 0x00
        /*0054*/ 	.byte	0x90, 0x4e, 0x00, 0x00, 0x01, 0x00, 0x00, 0x00, 0x10, 0x56, 0x00, 0x00, 0x01, 0x00, 0x00, 0x00
        /*0064*/ 	.byte	0x30, 0x58, 0x00, 0x00, 0x01, 0x00, 0x00, 0x00, 0x80, 0x5c, 0x00, 0x00, 0x01, 0x00, 0x00, 0x00
        /*0074*/ 	.byte	0x80, 0x79, 0x00, 0x00, 0x01, 0x00, 0x00, 0x00, 0x50, 0x7e, 0x00, 0x00, 0x01, 0x00, 0x00, 0x00
        /*0084*/ 	.byte	0x80, 0x9c, 0x00, 0x00, 0x01, 0x00, 0x00, 0x00, 0xf0, 0x9c, 0x00, 0x00, 0x01, 0x00, 0x00, 0x00
        /*0094*/ 	.byte	0x10, 0x9d, 0x00, 0x00, 0x01, 0x00, 0x00, 0x00, 0x20, 0x9d, 0x00, 0x00, 0x01, 0x00, 0x00, 0x00
        /*00a4*/ 	.byte	0xf0, 0x9d, 0x00, 0x00, 0x01, 0x00, 0x00, 0x00, 0x10, 0x9e, 0x00, 0x00, 0x01, 0x00, 0x00, 0x00
        /*00b4*/ 	.byte	0xc0, 0x9f, 0x00, 0x00


	//----- nvinfo : EIATTR_MERCURY_ISA_VERSION
	.align		4
.L_39:
        /*00b8*/ 	.byte	0x03, 0x5f
        /*00ba*/ 	.short	0x0101


	//----- nvinfo : EIATTR_INT_WARP_WIDE_INSTR_OFFSETS
	.align		4
        /*00bc*/ 	.byte	0x04, 0x31
        /*00be*/ 	.short	(.L_41 - .L_40)


	//   ....[0]....
.L_40:
        /*00c0*/ 	.word	0x00003a10


	//   ....[1]....
        /*00c4*/ 	.word	0x00003a40


	//   ....[2]....
        /*00c8*/ 	.word	0x00003a90


	//   ....[3]....
        /*00cc*/ 	.word	0x00004660


	//   ....[4]....
        /*00d0*/ 	.word	0x000046e0


	//   ....[5]....
        /*00d4*/ 	.word	0x00004740


	//   ....[6]....
        /*00d8*/ 	.word	0x000047a0


	//   ....[7]....
        /*00dc*/ 	.word	0x00004800


	//   ....[8]....
        /*00e0*/ 	.word	0x00004820


	//   ....[9]....
        /*00e4*/ 	.word	0x000048a0


	//   ....[10]....
        /*00e8*/ 	.word	0x000048e0


	//   ....[11]....
        /*00ec*/ 	.word	0x00004900


	//   ....[12]....
        /*00f0*/ 	.word	0x00004960


	//   ....[13]....
        /*00f4*/ 	.word	0x000049a0


	//   ....[14]....
        /*00f8*/ 	.word	0x000049c0


	//   ....[15]....
        /*00fc*/ 	.word	0x00004a20


	//   ....[16]....
        /*0100*/ 	.word	0x00004a60


	//   ....[17]....
        /*0104*/ 	.word	0x00004ad0


	//   ....[18]....
        /*0108*/ 	.word	0x00004b20


	//----- nvinfo : EIATTR_COOP_GROUP_MASK_REGIDS
	.align		4
.L_41:
        /*010c*/ 	.byte	0x04, 0x29
        /*010e*/ 	.short	(.L_43 - .L_42)


	//   ....[0]....
.L_42:
        /*0110*/ 	.word	0xffffffff


	//   ....[1]....
        /*0114*/ 	.word	0xffffffff


	//   ....[2]....
        /*0118*/ 	.word	0xffffffff


	//   ....[3]....
        /*011c*/ 	.word	0xffffffff


	//   ....[4]....
        /*0120*/ 	.word	0xffffffff


	//   ....[5]....
        /*0124*/ 	.word	0xffffffff


	//   ....[6]....
        /*0128*/ 	.word	0xffffffff


	//   ....[7]....
        /*012c*/ 	.word	0xffffffff


	//   ....[8]....
        /*0130*/ 	.word	0xffffffff


	//   ....[9]....
        /*0134*/ 	.word	0xffffffff


	//   ....[10]....
        /*0138*/ 	.word	0xffffffff


	//   ....[11]....
        /*013c*/ 	.word	0xffffffff


	//   ....[12]....
        /*0140*/ 	.word	0xffffffff


	//----- nvinfo : EIATTR_COOP_GROUP_INSTR_OFFSETS
	.align		4
.L_43:
        /*0144*/ 	.byte	0x04, 0x28
        /*0146*/ 	.short	(.L_45 - .L_44)


	//   ....[0]....
.L_44:
        /*0148*/ 	.word	0x000000a0


	//   ....[1]....
        /*014c*/ 	.word	0x00000500


	//   ....[2]....
        /*0150*/ 	.word	0x00000670


	//   ....[3]....
        /*0154*/ 	.word	0x000007d0


	//   ....[4]....
        /*0158*/ 	.word	0x000008d0


	//   ....[5]....
        /*015c*/ 	.word	0x00000a40


	//   ....[6]....
        /*0160*/ 	.word	0x00000be0


	//   ....[7]....
        /*0164*/ 	.word	0x00001d60


	//   ....[8]....
        /*0168*/ 	.word	0x00002c30


	//   ....[9]....
        /*016c*/ 	.word	0x00002e40


	//   ....[10]....
        /*0170*/ 	.word	0x00002e70


	//   ....[11]....
        /*0174*/ 	.word	0x00003900


	//   ....[12]....
        /*0178*/ 	.word	0x00003b30


	//----- nvinfo : EIATTR_VRC_CTA_INIT_COUNT
	.align		4
.L_45:
        /*017c*/ 	.byte	0x02, 0x4a
        /*017e*/ 	.byte	0x80
	.zero		1


	//----- nvinfo : EIATTR_SYSCALL_OFFSETS
	.align		4
        /*0180*/ 	.byte	0x04, 0x46
        /*0182*/ 	.short	(.L_47 - .L_46)


	//   ....[0]....
.L_46:
        /*0184*/ 	.word	0x00005720


	//   ....[1]....
        /*0188*/ 	.word	0x00005810


	//   ....[2]....
        /*018c*/ 	.word	0x00006520


	//   ....[3]....
        /*0190*/ 	.word	0x00006690


	//   ....[4]....
        /*0194*/ 	.word	0x00006800


	//   ....[5]....
        /*0198*/ 	.word	0x00006970


	//   ....[6]....
        /*019c*/ 	.word	0x00006ae0


	//   ....[7]....
        /*01a0*/ 	.word	0x00006c50


	//   ....[8]....
        /*01a4*/ 	.word	0x00006dc0


	//   ....[9]....
        /*01a8*/ 	.word	0x00006f30


	//   ....[10]....
        /*01ac*/ 	.word	0x000070a0


	//   ....[11]....
        /*01b0*/ 	.word	0x00007210


	//   ....[12]....
        /*01b4*/ 	.word	0x00007380


	//   ....[13]....
        /*01b8*/ 	.word	0x000074f0


	//   ....[14]....
        /*01bc*/ 	.word	0x00007660


	//   ....[15]....
        /*01c0*/ 	.word	0x000077d0


	//   ....[16]....
        /*01c4*/ 	.word	0x00007940


	//----- nvinfo : EIATTR_MBARRIER_INSTR_OFFSETS
	.align		4
.L_47:
        /*01c8*/ 	.byte	0x04, 0x39
        /*01ca*/ 	.short	(.L_49 - .L_48)


	//   ....[0]....
.L_48:
        /*01cc*/ 	.word	0x000005e0
        /*01d0*/ 	.word	0x000000ff
        /*01d4*/ 	.word	0x00000000
        /*01d8*/ 	.short	0x0100
        /*01da*/ 	.byte	0x05
	.zero		1


	//   ....[1]....
        /*01dc*/ 	.word	0x000005f0
        /*01e0*/ 	.word	0x000000ff
        /*01e4*/ 	.word	0x00000020
        /*01e8*/ 	.short	0x0100
        /*01ea*/ 	.byte	0x05
	.zero		1


	//   ....[2]....
        /*01ec*/ 	.word	0x00000600
        /*01f0*/ 	.word	0x000000ff
        /*01f4*/ 	.word	0x00000008
        /*01f8*/ 	.short	0x0100
        /*01fa*/ 	.byte	0x05
	.zero		1


	//   ....[3]....
        /*01fc*/ 	.word	0x00000610
        /*0200*/ 	.word	0x000000ff
        /*0204*/ 	.word	0x00000028
        /*0208*/ 	.short	0x0100
        /*020a*/ 	.byte	0x05
	.zero		1


	//   ....[4]....
        /*020c*/ 	.word	0x00000620
        /*0210*/ 	.word	0x000000ff
        /*0214*/ 	.word	0x00000010
        /*0218*/ 	.short	0x0100
        /*021a*/ 	.byte	0x05
	.zero		1


	//   ....[5]....
        /*021c*/ 	.word	0x00000630
        /*0220*/ 	.word	0x000000ff
        /*0224*/ 	.word	0x00000030
        /*0228*/ 	.short	0x0100
        /*022a*/ 	.byte	0x05
	.zero		1


	//   ....[6]....
        /*022c*/ 	.word	0x00000640
        /*0230*/ 	.word	0x000000ff
        /*0234*/ 	.word	0x00000018
        /*0238*/ 	.short	0x0100
        /*023a*/ 	.byte	0x05
	.zero		1


	//   ....[7]....
        /*023c*/ 	.word	0x00000650
        /*0240*/ 	.word	0x000000ff
        /*0244*/ 	.word	0x00000038
        /*0248*/ 	.short	0x0100
        /*024a*/ 	.byte	0x05
	.zero		1


	//   ....[8]....
        /*024c*/ 	.word	0x00000780
        /*0250*/ 	.word	0x000000ff
        /*0254*/ 	.word	0x00000040
        /*0258*/ 	.short	0x0100
        /*025a*/ 	.byte	0x06
	.zero		1


	//   ....[9]....
        /*025c*/ 	.word	0x00000790
        /*0260*/ 	.word	0x000000ff
        /*0264*/ 	.word	0x00000050
        /*0268*/ 	.short	0x0100
        /*026a*/ 	.byte	0x06
	.zero		1


	//   ....[10]....
        /*026c*/ 	.word	0x000007a0
        /*0270*/ 	.word	0x000000ff
        /*0274*/ 	.word	0x00000048
        /*0278*/ 	.short	0x0100
        /*027a*/ 	.byte	0x06
	.zero		1


	//   ....[11]....
        /*027c*/ 	.word	0x000007b0
        /*0280*/ 	.word	0x000000ff
        /*0284*/ 	.word	0x00000058
        /*0288*/ 	.short	0x0100
        /*028a*/ 	.byte	0x06
	.zero		1


	//   ....[12]....
        /*028c*/ 	.word	0x000008a0
        /*0290*/ 	.word	0x000000ff
        /*0294*/ 	.word	0x00000060
        /*0298*/ 	.short	0x0100
        /*029a*/ 	.byte	0x05
	.zero		1


	//   ....[13]....
        /*029c*/ 	.word	0x000008b0
        /*02a0*/ 	.word	0x000000ff
        /*02a4*/ 	.word	0x00000068
        /*02a8*/ 	.short	0x0100
        /*02aa*/ 	.byte	0x05
	.zero		1


	//   ....[14]....
        /*02ac*/ 	.word	0x000009f0
        /*02b0*/ 	.word	0x000000ff
        /*02b4*/ 	.word	0x00000070
        /*02b8*/ 	.short	0x0100
        /*02ba*/ 	.byte	0x05
	.zero		1


	//   ....[15]....
        /*02bc*/ 	.word	0x00000a00
        /*02c0*/ 	.word	0x000000ff
        /*02c4*/ 	.word	0x00000080
        /*02c8*/ 	.short	0x0100
        /*02ca*/ 	.byte	0x05
	.zero		1


	//   ....[16]....
        /*02cc*/ 	.word	0x00000a10
        /*02d0*/ 	.word	0x000000ff
        /*02d4*/ 	.word	0x00000078
        /*02d8*/ 	.short	0x0100
        /*02da*/ 	.byte	0x05
	.zero		1


	//   ....[17]....
        /*02dc*/ 	.word	0x00000a20
        /*02e0*/ 	.word	0x000000ff
        /*02e4*/ 	.word	0x00000088
        /*02e8*/ 	.short	0x0100
        /*02ea*/ 	.byte	0x05
	.zero		1


	//   ....[18]....
        /*02ec*/ 	.word	0x00000b50
        /*02f0*/ 	.word	0x000000ff
        /*02f4*/ 	.word	0x00000090
        /*02f8*/ 	.short	0x0100
        /*02fa*/ 	.byte	0x06
	.zero		1


	//   ....[19]....
        /*02fc*/ 	.word	0x00000b60
        /*0300*/ 	.word	0x000000ff
        /*0304*/ 	.word	0x000000b0
        /*0308*/ 	.short	0x0100
        /*030a*/ 	.byte	0x06
	.zero		1


	//   ....[20]....
        /*030c*/ 	.word	0x00000b70
        /*0310*/ 	.word	0x000000ff
        /*0314*/ 	.word	0x00000098
        /*0318*/ 	.short	0x0100
        /*031a*/ 	.byte	0x06
	.zero		1


	//   ....[21]....
        /*031c*/ 	.word	0x00000b80
        /*0320*/ 	.word	0x000000ff
        /*0324*/ 	.word	0x000000b8
        /*0328*/ 	.short	0x0100
        /*032a*/ 	.byte	0x06
	.zero		1


	//   ....[22]....
        /*032c*/ 	.word	0x00000b90
        /*0330*/ 	.word	0x000000ff
        /*0334*/ 	.word	0x000000a0
        /*0338*/ 	.short	0x0100
        /*033a*/ 	.byte	0x06
	.zero		1


	//   ....[23]....
        /*033c*/ 	.word	0x00000ba0
        /*0340*/ 	.word	0x000000ff
        /*0344*/ 	.word	0x000000c0
        /*0348*/ 	.short	0x0100
        /*034a*/ 	.byte	0x06
	.zero		1


	//   ....[24]....
        /*034c*/ 	.word	0x00000bb0
        /*0350*/ 	.word	0x000000ff
        /*0354*/ 	.word	0x000000a8
        /*0358*/ 	.short	0x0100
        /*035a*/ 	.byte	0x06
	.zero		1


	//   ....[25]....
        /*035c*/ 	.word	0x00000bc0
        /*0360*/ 	.word	0x000000ff
        /*0364*/ 	.word	0x000000c8
        /*0368*/ 	.short	0x0100
        /*036a*/ 	.byte	0x06
	.zero		1


	//   ....[26]....
        /*036c*/ 	.word	0x00000cd0
        /*0370*/ 	.word	0x000000ff
        /*0374*/ 	.word	0x000000d0
        /*0378*/ 	.short	0x0100
        /*037a*/ 	.byte	0x05
	.zero		1


	//   ....[27]....
        /*037c*/ 	.word	0x00000ce0
        /*0380*/ 	.word	0x000000ff
        /*0384*/ 	.word	0x000000e0
        /*0388*/ 	.short	0x0100
        /*038a*/ 	.byte	0x05
	.zero		1


	//   ....[28]....
        /*038c*/ 	.word	0x00000cf0
        /*0390*/ 	.word	0x000000ff
        /*0394*/ 	.word	0x000000d8
        /*0398*/ 	.short	0x0100
        /*039a*/ 	.byte	0x05
	.zero		1


	//   ....[29]....
        /*039c*/ 	.word	0x00000d00
        /*03a0*/ 	.word	0x000000ff
        /*03a4*/ 	.word	0x000000e8
        /*03a8*/ 	.short	0x0100
        /*03aa*/ 	.byte	0x05
	.zero		1


	//   ....[30]....
        /*03ac*/ 	.word	0x00001680
        /*03b0*/ 	.word	0x00000002
        /*03b4*/ 	.word	0x000000e0
        /*03b8*/ 	.short	0x010a
        /*03ba*/ 	.byte	0xff
	.zero		1


	//   ....[31]....
        /*03bc*/ 	.word	0x000016a0
        /*03c0*/ 	.word	0x00000002
        /*03c4*/ 	.word	0x000000d0
        /*03c8*/ 	.short	0x0101
        /*03ca*/ 	.byte	0xff
	.zero		1


	//   ....[32]....
        /*03cc*/ 	.word	0x00001780
        /*03d0*/ 	.word	0x000000ff
        /*03d4*/ 	.word	0x00000020
        /*03d8*/ 	.short	0x010a
        /*03da*/ 	.byte	0x05
	.zero		1


	//   ....[33]....
        /*03dc*/ 	.word	0x00001800
        /*03e0*/ 	.word	0x000000ff
        /*03e4*/ 	.word	0x00000020
        /*03e8*/ 	.short	0x010a
        /*03ea*/ 	.byte	0x21
	.zero		1


	//   ....[34]....
        /*03ec*/ 	.word	0x00001950
        /*03f0*/ 	.word	0x000000ff
        /*03f4*/ 	.word	0x00000020
        /*03f8*/ 	.short	0x010a
        /*03fa*/ 	.byte	0x08
	.zero		1


	//   ....[35]....
        /*03fc*/ 	.word	0x00001a60
        /*0400*/ 	.word	0x000000ff
        /*0404*/ 	.word	0x00000068
        /*0408*/ 	.short	0x0101
        /*040a*/ 	.byte	0x04
	.zero		1


	//   ....[36]....
        /*040c*/ 	.word	0x00001a80
        /*0410*/ 	.word	0x000000ff
        /*0414*/ 	.word	0x00000020
        /*0418*/ 	.short	0x010a
        /*041a*/ 	.byte	0x05
	.zero		1


	//   ....[37]....
        /*041c*/ 	.word	0x00001b00
        /*0420*/ 	.word	0x000000ff
        /*0424*/ 	.word	0x00000020
        /*0428*/ 	.short	0x010a
        /*042a*/ 	.byte	0x11
	.zero		1


	//   ....[38]....
        /*042c*/ 	.word	0x00001c50
        /*0430*/ 	.word	0x000000ff
        /*0434*/ 	.word	0x00000020
        /*0438*/ 	.short	0x010a
        /*043a*/ 	.byte	0x08
	.zero		1


	//   ....[39]....
        /*043c*/ 	.word	0x00001d90
        /*0440*/ 	.word	0x00000003
        /*0444*/ 	.word	0x00000070
        /*0448*/ 	.short	0x010a
        /*044a*/ 	.byte	0xff
	.zero		1


	//   ....[40]....
        /*044c*/ 	.word	0x00001ee0
        /*0450*/ 	.word	0x00000002
        /*0454*/ 	.word	0x00000000
        /*0458*/ 	.short	0x0101
        /*045a*/ 	.byte	0xff
	.zero		1


	//   ....[41]....
        /*045c*/ 	.word	0x00002480
        /*0460*/ 	.word	0x000000ff
        /*0464*/ 	.word	0x00000000
        /*0468*/ 	.short	0x010a
        /*046a*/ 	.byte	0x05
	.zero		1


	//   ....[42]....
        /*046c*/ 	.word	0x00002510
        /*0470*/ 	.word	0x000000ff
        /*0474*/ 	.word	0x00000000
        /*0478*/ 	.short	0x010a
        /*047a*/ 	.byte	0x05
	.zero		1


	//   ....[43]....
        /*047c*/ 	.word	0x000025a0
        /*0480*/ 	.word	0x000000ff
        /*0484*/ 	.word	0x00000000
        /*0488*/ 	.short	0x010a
        /*048a*/ 	.byte	0x05
	.zero		1


	//   ....[44]....
        /*048c*/ 	.word	0x00002640
        /*0490*/ 	.word	0x00000000
        /*0494*/ 	.word	0x00000000
        /*0498*/ 	.short	0x010a
        /*049a*/ 	.byte	0xff
	.zero		1


	//   ....[45]....
        /*049c*/ 	.word	0x00002780
        /*04a0*/ 	.word	0x00000000
        /*04a4*/ 	.word	0x000000d0
        /*04a8*/ 	.short	0x010a
        /*04aa*/ 	.byte	0xff
	.zero		1


	//   ....[46]....
        /*04ac*/ 	.word	0x000027f0
        /*04b0*/ 	.word	0x00000000
        /*04b4*/ 	.word	0x00000000
        /*04b8*/ 	.short	0x0101
        /*04ba*/ 	.byte	0xff
	.zero		1


	//   ....[47]....
        /*04bc*/ 	.word	0x00002800
        /*04c0*/ 	.word	0x000000ff
        /*04c4*/ 	.word	0x00000080
        /*04c8*/ 	.short	0x010a
        /*04ca*/ 	.byte	0x05
	.zero		1


	//   ....[48]....
        /*04cc*/ 	.word	0x00002920
        /*04d0*/ 	.word	0x00000000
        /*04d4*/ 	.word	0x00000070
        /*04d8*/ 	.short	0x010a
        /*04da*/ 	.byte	0xff
	.zero		1


	//   ....[49]....
        /*04dc*/ 	.word	0x00002a10
        /*04e0*/ 	.word	0x00000000
        /*04e4*/ 	.word	0x00000000
        /*04e8*/ 	.short	0x0101
        /*04ea*/ 	.byte	0xff
	.zero		1


	//   ....[50]....
        /*04ec*/ 	.word	0x00002ac0
        /*04f0*/ 	.word	0x000000ff
        /*04f4*/ 	.word	0x00000080
        /*04f8*/ 	.short	0x0106
        /*04fa*/ 	.byte	0x05
	.zero		1


	//   ....[51]....
        /*04fc*/ 	.word	0x00002ae0
        /*0500*/ 	.word	0x000000ff
        /*0504*/ 	.word	0x00000080
        /*0508*/ 	.short	0x010a
        /*050a*/ 	.byte	0x05
	.zero		1


	//   ....[52]....
        /*050c*/ 	.word	0x00002b70
        /*0510*/ 	.word	0x000000ff
        /*0514*/ 	.word	0x00000080
        /*0518*/ 	.short	0x0106
        /*051a*/ 	.byte	0x04
	.zero		1


	//   ....[53]....
        /*051c*/ 	.word	0x00002bb0
        /*0520*/ 	.word	0x00000000
        /*0524*/ 	.word	0x00000080
        /*0528*/ 	.short	0x010a
        /*052a*/ 	.byte	0xff
	.zero		1


	//   ....[54]....
        /*052c*/ 	.word	0x00003100
        /*0530*/ 	.word	0x00000003
        /*0534*/ 	.word	0x00000070
        /*0538*/ 	.short	0x010a
        /*053a*/ 	.byte	0xff
	.zero		1


	//   ....[55]....
        /*053c*/ 	.word	0x00003210
        /*0540*/ 	.word	0x00000005
        /*0544*/ 	.word	0x00000000
        /*0548*/ 	.short	0x0101
        /*054a*/ 	.byte	0xff
	.zero		1


	//   ....[56]....
        /*054c*/ 	.word	0x00003220
        /*0550*/ 	.word	0x000000ff
        /*0554*/ 	.word	0x00000000
        /*0558*/ 	.short	0x010a
        /*055a*/ 	.byte	0x05
	.zero		1


	//   ....[57]....
        /*055c*/ 	.word	0x00003280
        /*0560*/ 	.word	0x000000ff
        /*0564*/ 	.word	0x000000b0
        /*0568*/ 	.short	0x010a
        /*056a*/ 	.byte	0x0e
	.zero		1


	//   ....[58]....
        /*056c*/ 	.word	0x00003350
        /*0570*/ 	.word	0x000000ff
        /*0574*/ 	.word	0x00000000
        /*0578*/ 	.short	0x010a
        /*057a*/ 	.byte	0x07
	.zero		1


	//   ....[59]....
        /*057c*/ 	.word	0x00003480
        /*0580*/ 	.word	0x000000ff
        /*0584*/ 	.word	0x00000000
        /*0588*/ 	.short	0x010a
        /*058a*/ 	.byte	0x06
	.zero		1


	//   ....[60]....
        /*058c*/ 	.word	0x00003730
        /*0590*/ 	.word	0x000000ff
        /*0594*/ 	.word	0x00000000
        /*0598*/ 	.short	0x010a
        /*059a*/ 	.byte	0x05
	.zero		1


	//   ....[61]....
        /*059c*/ 	.word	0x000037c0
        /*05a0*/ 	.word	0x000000ff
        /*05a4*/ 	.word	0x00000000
        /*05a8*/ 	.short	0x010a
        /*05aa*/ 	.byte	0x05
	.zero		1


	//   ....[62]....
        /*05ac*/ 	.word	0x00003850
        /*05b0*/ 	.word	0x000000ff
        /*05b4*/ 	.word	0x00000000
        /*05b8*/ 	.short	0x010a
        /*05ba*/ 	.byte	0x05
	.zero		1


	//   ....[63]....
        /*05bc*/ 	.word	0x000038e0
        /*05c0*/ 	.word	0x000000ff
        /*05c4*/ 	.word	0x00000000
        /*05c8*/ 	.short	0x010a
        /*05ca*/ 	.byte	0x06
	.zero		1


	//   ....[64]....
        /*05cc*/ 	.word	0x00003db0
        /*05d0*/ 	.word	0x00000002
        /*05d4*/ 	.word	0x00000070
        /*05d8*/ 	.short	0x010a
        /*05da*/ 	.byte	0xff
	.zero		1


	//   ....[65]....
        /*05dc*/ 	.word	0x00003f20
        /*05e0*/ 	.word	0x00000000
        /*05e4*/ 	.word	0x00000000
        /*05e8*/ 	.short	0x0101
        /*05ea*/ 	.byte	0xff
	.zero		1


	//   ....[66]....
        /*05ec*/ 	.word	0x000043d0
        /*05f0*/ 	.word	0x000000ff
        /*05f4*/ 	.word	0x00000068
        /*05f8*/ 	.short	0x010a
        /*05fa*/ 	.byte	0x06
	.zero		1


	//   ....[67]....
        /*05fc*/ 	.word	0x00004590
        /*0600*/ 	.word	0x000000ff
        /*0604*/ 	.word	0x00000050
        /*0608*/ 	.short	0x010a
        /*060a*/ 	.byte	0x05
	.zero		1


	//   ....[68]....
        /*060c*/ 	.word	0x00004b50
        /*0610*/ 	.word	0x000000ff
        /*0614*/ 	.word	0x00000040
        /*0618*/ 	.short	0x010b
        /*061a*/ 	.byte	0x05
	.zero		1


	//   ....[69]....
        /*061c*/ 	.word	0x00004b60
        /*0620*/ 	.word	0x000000ff
        /*0624*/ 	.word	0x00000000
        /*0628*/ 	.short	0x0101
        /*062a*/ 	.byte	0x21
	.zero		1


	//   ....[70]....
        /*062c*/ 	.word	0x00004bd0
        /*0630*/ 	.word	0x000000ff
        /*0634*/ 	.word	0x00000000
        /*0638*/ 	.short	0x010a
        /*063a*/ 	.byte	0x04
	.zero		1


	//   ....[71]....
        /*063c*/ 	.word	0x00004c70
        /*0640*/ 	.word	0x00000000
        /*0644*/ 	.word	0x00000000
        /*0648*/ 	.short	0x010a
        /*064a*/ 	.byte	0xff
	.zero		1


	//   ....[72]....
        /*064c*/ 	.word	0x00004f20
        /*0650*/ 	.word	0x000000ff
        /*0654*/ 	.word	0x00000070
        /*0658*/ 	.short	0x010a
        /*065a*/ 	.byte	0x04
	.zero		1


	//   ....[73]....
        /*065c*/ 	.word	0x00004ff0
        /*0660*/ 	.word	0x000000ff
        /*0664*/ 	.word	0x00000000
        /*0668*/ 	.short	0x0101
        /*066a*/ 	.byte	0x04
	.zero		1


	//   ....[74]....
        /*066c*/ 	.word	0x00005cb0
        /*0670*/ 	.word	0x00000007
        /*0674*/ 	.word	0x00000040
        /*0678*/ 	.short	0x010a
        /*067a*/ 	.byte	0xff
	.zero		1


	//   ....[75]....
        /*067c*/ 	.word	0x00005df0
        /*0680*/ 	.word	0x00000012
        /*0684*/ 	.word	0x00000090
        /*0688*/ 	.short	0x010a
        /*068a*/ 	.byte	0xff
	.zero		1


	//   ....[76]....
        /*068c*/ 	.word	0x00005fe0
        /*0690*/ 	.word	0x00000007
        /*0694*/ 	.word	0x00000040
        /*0698*/ 	.short	0x010a
        /*069a*/ 	.byte	0xff
	.zero		1


	//   ....[77]....
        /*069c*/ 	.word	0x00006330
        /*06a0*/ 	.word	0x00000012
        /*06a4*/ 	.word	0x00000090
        /*06a8*/ 	.short	0x010a
        /*06aa*/ 	.byte	0xff
	.zero		1


	//   ....[78]....
        /*06ac*/ 	.word	0x00007c70
        /*06b0*/ 	.word	0x000000ff
        /*06b4*/ 	.word	0x00000000
        /*06b8*/ 	.short	0x0101
        /*06ba*/ 	.byte	0x05
	.zero		1


	//   ....[79]....
        /*06bc*/ 	.word	0x00009dd0
        /*06c0*/ 	.word	0x00000000
        /*06c4*/ 	.word	0x00000000
        /*06c8*/ 	.short	0x0101
        /*06ca*/ 	.byte	0xff
	.zero		1


	//   ....[80]....
        /*06cc*/ 	.word	0x0000a140
        /*06d0*/ 	.word	0x00000002
        /*06d4*/ 	.word	0x000000e0
        /*06d8*/ 	.short	0x010a
        /*06da*/ 	.byte	0xff
	.zero		1


	//   ....[81]....
        /*06dc*/ 	.word	0x0000a1a0
        /*06e0*/ 	.word	0x00000004
        /*06e4*/ 	.word	0x00000020
        /*06e8*/ 	.short	0x010a
        /*06ea*/ 	.byte	0xff
	.zero		1


	//   ....[82]....
        /*06ec*/ 	.word	0x0000a200
        /*06f0*/ 	.word	0x00000004
        /*06f4*/ 	.word	0x00000020
        /*06f8*/ 	.short	0x010a
        /*06fa*/ 	.byte	0xff
	.zero		1


	//   ....[83]....
        /*06fc*/ 	.word	0x0000a250
        /*0700*/ 	.word	0x00000003
        /*0704*/ 	.word	0x00000070
        /*0708*/ 	.short	0x010a
        /*070a*/ 	.byte	0xff
	.zero		1


	//   ....[84]....
        /*070c*/ 	.word	0x0000a2b0
        /*0710*/ 	.word	0x00000003
        /*0714*/ 	.word	0x00000000
        /*0718*/ 	.short	0x010a
        /*071a*/ 	.byte	0xff
	.zero		1


	//   ....[85]....
        /*071c*/ 	.word	0x0000a310
        /*0720*/ 	.word	0x00000003
        /*0724*/ 	.word	0x00000000
        /*0728*/ 	.short	0x010a
        /*072a*/ 	.byte	0xff
	.zero		1


	//   ....[86]....
        /*072c*/ 	.word	0x0000a370
        /*0730*/ 	.word	0x00000003
        /*0734*/ 	.word	0x00000000
        /*0738*/ 	.short	0x010a
        /*073a*/ 	.byte	0xff
	.zero		1


	//   ....[87]....
        /*073c*/ 	.word	0x0000a3c0
        /*0740*/ 	.word	0x00000000
        /*0744*/ 	.word	0x000000d0
        /*0748*/ 	.short	0x010a
        /*074a*/ 	.byte	0xff
	.zero		1


	//   ....[88]....
        /*074c*/ 	.word	0x0000a420
        /*0750*/ 	.word	0x00000003
        /*0754*/ 	.word	0x00000080
        /*0758*/ 	.short	0x010a
        /*075a*/ 	.byte	0xff
	.zero		1


	//   ....[89]....
        /*075c*/ 	.word	0x0000a470
        /*0760*/ 	.word	0x00000000
        /*0764*/ 	.word	0x00000070
        /*0768*/ 	.short	0x010a
        /*076a*/ 	.byte	0xff
	.zero		1


	//   ....[90]....
        /*076c*/ 	.word	0x0000a4d0
        /*0770*/ 	.word	0x00000002
        /*0774*/ 	.word	0x00000080
        /*0778*/ 	.short	0x010a
        /*077a*/ 	.byte	0xff
	.zero		1


	//   ....[91]....
        /*077c*/ 	.word	0x0000a520
        /*0780*/ 	.word	0x00000003
        /*0784*/ 	.word	0x00000070
        /*0788*/ 	.short	0x010a
        /*078a*/ 	.byte	0xff
	.zero		1


	//   ....[92]....
        /*078c*/ 	.word	0x0000a580
        /*0790*/ 	.word	0x00000004
        /*0794*/ 	.word	0x000000b0
        /*0798*/ 	.short	0x010a
        /*079a*/ 	.byte	0xff
	.zero		1


	//   ....[93]....
        /*079c*/ 	.word	0x0000a5e0
        /*07a0*/ 	.word	0x00000003
        /*07a4*/ 	.word	0x00000000
        /*07a8*/ 	.short	0x010a
        /*07aa*/ 	.byte	0xff
	.zero		1


	//   ....[94]....
        /*07ac*/ 	.word	0x0000a640
        /*07b0*/ 	.word	0x00000002
        /*07b4*/ 	.word	0x00000000
        /*07b8*/ 	.short	0x010a
        /*07ba*/ 	.byte	0xff
	.zero		1


	//   ....[95]....
        /*07bc*/ 	.word	0x0000a6a0
        /*07c0*/ 	.word	0x00000003
        /*07c4*/ 	.word	0x00000000
        /*07c8*/ 	.short	0x010a
        /*07ca*/ 	.byte	0xff
	.zero		1


	//   ....[96]....
        /*07cc*/ 	.word	0x0000a700
        /*07d0*/ 	.word	0x00000003
        /*07d4*/ 	.word	0x00000000
        /*07d8*/ 	.short	0x010a
        /*07da*/ 	.byte	0xff
	.zero		1


	//   ....[97]....
        /*07dc*/ 	.word	0x0000a760
        /*07e0*/ 	.word	0x00000002
        /*07e4*/ 	.word	0x00000000
        /*07e8*/ 	.short	0x010a
        /*07ea*/ 	.byte	0xff
	.zero		1


	//   ....[98]....
        /*07ec*/ 	.word	0x0000a7b0
        /*07f0*/ 	.word	0x00000002
        /*07f4*/ 	.word	0x00000070
        /*07f8*/ 	.short	0x010a
        /*07fa*/ 	.byte	0xff
	.zero		1


	//   ....[99]....
        /*07fc*/ 	.word	0x0000a810
        /*0800*/ 	.word	0x00000002
        /*0804*/ 	.word	0x00000068
        /*0808*/ 	.short	0x010a
        /*080a*/ 	.byte	0xff
	.zero		1


	//   ....[100]....
        /*080c*/ 	.word	0x0000a870
        /*0810*/ 	.word	0x00000003
        /*0814*/ 	.word	0x00000050
        /*0818*/ 	.short	0x010a
        /*081a*/ 	.byte	0xff
	.zero		1


	//   ....[101]....
        /*081c*/ 	.word	0x0000a8d0
        /*0820*/ 	.word	0x00000002
        /*0824*/ 	.word	0x00000000
        /*0828*/ 	.short	0x010a
        /*082a*/ 	.byte	0xff
	.zero		1


	//   ....[102]....
        /*082c*/ 	.word	0x0000a930
        /*0830*/ 	.word	0x00000002
        /*0834*/ 	.word	0x00000070
        /*0838*/ 	.short	0x010a
        /*083a*/ 	.byte	0xff
	.zero		1


	//   ....[103]....
        /*083c*/ 	.word	0x0000a980
        /*0840*/ 	.word	0x00000007
        /*0844*/ 	.word	0x00000040
        /*0848*/ 	.short	0x010a
        /*084a*/ 	.byte	0xff
	.zero		1


	//   ....[104]....
        /*084c*/ 	.word	0x0000a9d0
        /*0850*/ 	.word	0x00000012
        /*0854*/ 	.word	0x00000090
        /*0858*/ 	.short	0x010a
        /*085a*/ 	.byte	0xff
	.zero		1


	//----- nvinfo : EIATTR_NUM_MBARRIERS
	.align		4
.L_49:
        /*085c*/ 	.byte	0x03, 0x38
        /*085e*/ 	.short	0x001e


	//----- nvinfo : EIATTR_EXIT_INSTR_OFFSETS
	.align		4
        /*0860*/ 	.byte	0x04, 0x1c
        /*0862*/ 	.short	(.L_51 - .L_50)


	//   ....[0]....
.L_50:
        /*0864*/ 	.word	0x00002670


	//   ....[1]....
        /*0868*/ 	.word	0x00002b80


	//   ....[2]....
        /*086c*/ 	.word	0x00002be0


	//   ....[3]....
        /*0870*/ 	.word	0x00003b40


	//   ....[4]....
        /*0874*/ 	.word	0x00004ca0


	//   ....[5]....
        /*0878*/ 	.word	0x00004ce0


	//   ....[6]....
        /*087c*/ 	.word	0x0000a050


	//   ....[7]....
        /*0880*/ 	.word	0x0000a0d0


	//   ....[8]....
        /*0884*/ 	.word	0x0000a100


	//   ....[9]....
        /*0888*/ 	.word	0x0000a130


	//----- nvinfo : EIATTR_MAX_THREADS
	.align		4
.L_51:
        /*088c*/ 	.byte	0x04, 0x05
        /*088e*/ 	.short	(.L_53 - .L_52)
.L_52:
        /*0890*/ 	.word	0x00000100
        /*0894*/ 	.word	0x00000001
        /*0898*/ 	.word	0x00000001


	//----- nvinfo : EIATTR_CRS_STACK_SIZE
	.align		4
.L_53:
        /*089c*/ 	.byte	0x04, 0x1e
        /*089e*/ 	.short	(.L_55 - .L_54)
.L_54:
        /*08a0*/ 	.word	0x00000000


	//----- nvinfo : EIATTR_CBANK_PARAM_SIZE
	.align		4
.L_55:
        /*08a4*/ 	.byte	0x03, 0x19
        /*08a6*/ 	.short	0x0800


	//----- nvinfo : EIATTR_PARAM_CBANK
	.align		4
        /*08a8*/ 	.byte	0x04, 0x0a
        /*08aa*/ 	.short	(.L_57 - .L_56)
	.align		4
.L_56:
        /*08ac*/ 	.word	index@(.nv.constant0._ZN7cutlass13device_kernelINS_4gemm6kernel13GemmUniversalIN4cute5tupleIJiiiiEEENS1_10collective13CollectiveMmaINS1_35MainloopSm100TmaUmmaWarpSpecializedILi4ELi2ELi4ENS5_IJNS4_1CILi1EEESB_SB_EEEEENS5_IJNSA_ILi64EEENSA_ILi240EEESE_EEENS_6half_tENS5_IJlSB_lEEESH_SI_NS4_8TiledMMAINS4_8MMA_AtomIJNS4_20SM100_MMA_F16BF16_SSISH_SH_fLi64ELi240ELNS4_4UMMA5MajorE0ELSN_0ELNSM_7ScaleInE0ELSO_0EEEEEENS4_6LayoutISC_NS5_IJNSA_ILi0EEESS_SS_EEEEENS5_IJNS4_10UnderscoreESV_SV_EEEEENS4_13SM90_TMA_LOADENS4_14ComposedLayoutINS4_7SwizzleILi3ELi4ELi3EEENS4_18smem_ptr_flag_bitsILi16EEENSR_INS5_IJNSA_ILi8EEESE_EEENS5_IJSE_SB_EEEEEEEvNS4_8identityESY_S18_vS19_EENS_8epilogue10collective18CollectiveEpilogueINS1B_23Sm100TmaWarpSpecializedILi2ELi1ELi120ELb1ELb0EEEJSG_NS5_IJNSR_ISE_SB_EENSR_ISF_SB_EEEEESH_SI_SH_SI_NS1B_6fusion15FusionCallbacksIS1F_NS1J_17LinearCombinationISH_fSH_fLNS_15FloatRoundStyleE2EEESG_S1I_JEEENS4_5SM1004TMEM4LOAD26SM100_TMEM_LOAD_16dp256b2xESY_NSZ_INS10_ILi1ELi4ELi3EEES13_NSR_INS5_IJS14_NSA_ILi16EEEEEENS5_IJS1U_SB_EEEEEEENS4_17SM75_U32x4_LDSM_NENS4_14SM90_TMA_STOREES1Y_NS4_17SM90_U32x4_STSM_NENS4_39AutoVectorizingCopyWithAssumedAlignmentILi128EEEEEEvvEEEEvNT_6ParamsE)
        /*08b0*/ 	.short	0x0380
        /*08b2*/ 	.short	0x0800


	//----- nvinfo : EIATTR_SW_WAR
	.align		4
.L_57:
        /*08b4*/ 	.byte	0x04, 0x36
        /*08b6*/ 	.short	(.L_59 - .L_58)
.L_58:
        /*08b8*/ 	.word	0x00000008
.L_59:


//--------------------- .nv.callgraph             --------------------------
	.section	.nv.callgraph,"",@"SHT_CUDA_CALLGRAPH"
	.align	4
	.sectionentsize	8
	.align		4
        /*0000*/ 	.word	0x00000000
	.align		4
        /*0004*/ 	.word	0xffffffff
	.align		4
        /*0008*/ 	.word	index@(_ZN7cutlass13device_kernelINS_4gemm6kernel13GemmUniversalIN4cute5tupleIJiiiiEEENS1_10collective13CollectiveMmaINS1_35MainloopSm100TmaUmmaWarpSpecializedILi4ELi2ELi4ENS5_IJNS4_1CILi1EEESB_SB_EEEEENS5_IJNSA_ILi64EEENSA_ILi240EEESE_EEENS_6half_tENS5_IJlSB_lEEESH_SI_NS4_8TiledMMAINS4_8MMA_AtomIJNS4_20SM100_MMA_F16BF16_SSISH_SH_fLi64ELi240ELNS4_4UMMA5MajorE0ELSN_0ELNSM_7ScaleInE0ELSO_0EEEEEENS4_6LayoutISC_NS5_IJNSA_ILi0EEESS_SS_EEEEENS5_IJNS4_10UnderscoreESV_SV_EEEEENS4_13SM90_TMA_LOADENS4_14ComposedLayoutINS4_7SwizzleILi3ELi4ELi3EEENS4_18smem_ptr_flag_bitsILi16EEENSR_INS5_IJNSA_ILi8EEESE_EEENS5_IJSE_SB_EEEEEEEvNS4_8identityESY_S18_vS19_EENS_8epilogue10collective18CollectiveEpilogueINS1B_23Sm100TmaWarpSpecializedILi2ELi1ELi120ELb1ELb0EEEJSG_NS5_IJNSR_ISE_SB_EENSR_ISF_SB_EEEEESH_SI_SH_SI_NS1B_6fusion15FusionCallbacksIS1F_NS1J_17LinearCombinationISH_fSH_fLNS_15FloatRoundStyleE2EEESG_S1I_JEEENS4_5SM1004TMEM4LOAD26SM100_TMEM_LOAD_16dp256b2xESY_NSZ_INS10_ILi1ELi4ELi3EEES13_NSR_INS5_IJS14_NSA_ILi16EEEEEENS5_IJS1U_SB_EEEEEEENS4_17SM75_U32x4_LDSM_NENS4_14SM90_TMA_STOREES1Y_NS4_17SM90_U32x4_STSM_NENS4_39AutoVectorizingCopyWithAssumedAlignmentILi128EEEEEEvvEEEEvNT_6ParamsE)
	.align		4
        /*000c*/ 	.word	index@(__assertfail)
	.align		4
        /*0010*/ 	.word	0x00000000
	.align		4
        /*0014*/ 	.word	0xfffffffe
	.align		4
        /*0018*/ 	.word	0x00000000
	.align		4
        /*001c*/ 	.word	0xfffffffd
	.align		4
        /*0020*/ 	.word	0x00000000
	.align		4
        /*0024*/ 	.word	0xfffffffc


//--------------------- .nv.constant4             --------------------------
	.section	.nv.constant4,"a",@progbits
	.align	8
	.align		8
.nv.constant4:
        /*0000*/ 	.dword	__assertfail
	.align		8
        /*0008*/ 	.dword	__unnamed_1
	.align		8
        /*0010*/ 	.dword	__unnamed_2
	.align		8
        /*0018*/ 	.dword	_ZN40_INTERNAL_c25a5788_4_k_cu_bb6ce7c3_126924cuda3std3__45__cpo5beginE
	.align		8
        /*0020*/ 	.dword	_ZN40_INTERNAL_c25a5788_4_k_cu_bb6ce7c3_126924cuda3std3__45__cpo3endE
	.align		8
        /*0028*/ 	.dword	_ZN40_INTERNAL_c25a5788_4_k_cu_bb6ce7c3_126924cuda3std3__45__cpo6cbeginE
	.align		8
        /*0030*/ 	.dword	_ZN40_INTERNAL_c25a5788_4_k_cu_bb6ce7c3_126924cuda3std3__45__cpo4cendE
	.align		8
        /*0038*/ 	.dword	_ZN40_INTERNAL_c25a5788_4_k_cu_bb6ce7c3_126924cuda3std3__442_GLOBAL__N__c25a5788_4_k_cu_bb6ce7c3_126926ignoreE
	.align		8
        /*0040*/ 	.dword	_ZN40_INTERNAL_c25a5788_4_k_cu_bb6ce7c3_126924cuda3std3__419piecewise_constructE
	.align		8
        /*0048*/ 	.dword	_ZN40_INTERNAL_c25a5788_4_k_cu_bb6ce7c3_126924cuda3std3__48in_placeE
	.align		8
        /*0050*/ 	.dword	_ZN40_INTERNAL_c25a5788_4_k_cu_bb6ce7c3_126924cuda3std6ranges3__45__cpo4swapE
	.align		8
        /*0058*/ 	.dword	_ZN40_INTERNAL_c25a5788_4_k_cu_bb6ce7c3_126924cuda3std6ranges3__45__cpo9iter_moveE
	.align		8
        /*0060*/ 	.dword	_ZN40_INTERNAL_c25a5788_4_k_cu_bb6ce7c3_126924cute7productE
	.align		8
        /*0068*/ 	.dword	_ZN40_INTERNAL_c25a5788_4_k_cu_bb6ce7c3_126924cute1_E
	.align		8
        /*0070*/ 	.dword	$str$25
	.align		8
        /*0078*/ 	.dword	$str$26
	.align		8
        /*0080*/ 	.dword	$str$27
	.align		8
        /*0088*/ 	.dword	$str$28


//--------------------- .text._ZN7cutlass13device_kernelINS_4gemm6kernel13GemmUniversalIN4cute5tupleIJiiiiEEENS1_10collective13CollectiveMmaINS1_35MainloopSm100TmaUmmaWarpSpecializedILi4ELi2ELi4ENS5_IJNS4_1CILi1EEESB_SB_EEEEENS5_IJNSA_ILi64EEENSA_ILi240EEESE_EEENS_6half_tENS5_IJlSB_lEEESH_SI_NS4_8TiledMMAINS4_8MMA_AtomIJNS4_20SM100_MMA_F16BF16_SSISH_SH_fLi64ELi240ELNS4_4UMMA5MajorE0ELSN_0ELNSM_7ScaleInE0ELSO_0EEEEEENS4_6LayoutISC_NS5_IJNSA_ILi0EEESS_SS_EEEEENS5_IJNS4_10UnderscoreESV_SV_EEEEENS4_13SM90_TMA_LOADENS4_14ComposedLayoutINS4_7SwizzleILi3ELi4ELi3EEENS4_18smem_ptr_flag_bitsILi16EEENSR_INS5_IJNSA_ILi8EEESE_EEENS5_IJSE_SB_EEEEEEEvNS4_8identityESY_S18_vS19_EENS_8epilogue10collective18CollectiveEpilogueINS1B_23Sm100TmaWarpSpecializedILi2ELi1ELi120ELb1ELb0EEEJSG_NS5_IJNSR_ISE_SB_EENSR_ISF_SB_EEEEESH_SI_SH_SI_NS1B_6fusion15FusionCallbacksIS1F_NS1J_17LinearCombinationISH_fSH_fLNS_15FloatRoundStyleE2EEESG_S1I_JEEENS4_5SM1004TMEM4LOAD26SM100_TMEM_LOAD_16dp256b2xESY_NSZ_INS10_ILi1ELi4ELi3EEES13_NSR_INS5_IJS14_NSA_ILi16EEEEEENS5_IJS1U_SB_EEEEEEENS4_17SM75_U32x4_LDSM_NENS4_14SM90_TMA_STOREES1Y_NS4_17SM90_U32x4_STSM_NENS4_39AutoVectorizingCopyWithAssumedAlignmentILi128EEEEEEvvEEEEvNT_6ParamsE --------------------------
	.section	.text._ZN7cutlass13device_kernelINS_4gemm6kernel13GemmUniversalIN4cute5tupleIJiiiiEEENS1_10collective13CollectiveMmaINS1_35MainloopSm100TmaUmmaWarpSpecializedILi4ELi2ELi4ENS5_IJNS4_1CILi1EEESB_SB_EEEEENS5_IJNSA_ILi64EEENSA_ILi240EEESE_EEENS_6half_tENS5_IJlSB_lEEESH_SI_NS4_8TiledMMAINS4_8MMA_AtomIJNS4_20SM100_MMA_F16BF16_SSISH_SH_fLi64ELi240ELNS4_4UMMA5MajorE0ELSN_0ELNSM_7ScaleInE0ELSO_0EEEEEENS4_6LayoutISC_NS5_IJNSA_ILi0EEESS_SS_EEEEENS5_IJNS4_10UnderscoreESV_SV_EEEEENS4_13SM90_TMA_LOADENS4_14ComposedLayoutINS4_7SwizzleILi3ELi4ELi3EEENS4_18smem_ptr_flag_bitsILi16EEENSR_INS5_IJNSA_ILi8EEESE_EEENS5_IJSE_SB_EEEEEEEvNS4_8identityESY_S18_vS19_EENS_8epilogue10collective18CollectiveEpilogueINS1B_23Sm100TmaWarpSpecializedILi2ELi1ELi120ELb1ELb0EEEJSG_NS5_IJNSR_ISE_SB_EENSR_ISF_SB_EEEEESH_SI_SH_SI_NS1B_6fusion15FusionCallbacksIS1F_NS1J_17LinearCombinationISH_fSH_fLNS_15FloatRoundStyleE2EEESG_S1I_JEEENS4_5SM1004TMEM4LOAD26SM100_TMEM_LOAD_16dp256b2xESY_NSZ_INS10_ILi1ELi4ELi3EEES13_NSR_INS5_IJS14_NSA_ILi16EEEEEENS5_IJS1U_SB_EEEEEEENS4_17SM75_U32x4_LDSM_NENS4_14SM90_TMA_STOREES1Y_NS4_17SM90_U32x4_STSM_NENS4_39AutoVectorizingCopyWithAssumedAlignmentILi128EEEEEEvvEEEEvNT_6ParamsE,"ax",@progbits
	.align	128
.text._ZN7cutlass13device_kernelINS_4gemm6kernel13GemmUniversalIN4cute5tupleIJiiiiEEENS1_10collective13CollectiveMmaINS1_35MainloopSm100TmaUmmaWarpSpecializedILi4ELi2ELi4ENS5_IJNS4_1CILi1EEESB_SB_EEEEENS5_IJNSA_ILi64EEENSA_ILi240EEESE_EEENS_6half_tENS5_IJlSB_lEEESH_SI_NS4_8TiledMMAINS4_8MMA_AtomIJNS4_20SM100_MMA_F16BF16_SSISH_SH_fLi64ELi240ELNS4_4UMMA5MajorE0ELSN_0ELNSM_7ScaleInE0ELSO_0EEEEEENS4_6LayoutISC_NS5_IJNSA_ILi0EEESS_SS_EEEEENS5_IJNS4_10UnderscoreESV_SV_EEEEENS4_13SM90_TMA_LOADENS4_14ComposedLayoutINS4_7SwizzleILi3ELi4ELi3EEENS4_18smem_ptr_flag_bitsILi16EEENSR_INS5_IJNSA_ILi8EEESE_EEENS5_IJSE_SB_EEEEEEEvNS4_8identityESY_S18_vS19_EENS_8epilogue10collective18CollectiveEpilogueINS1B_23Sm100TmaWarpSpecializedILi2ELi1ELi120ELb1ELb0EEEJSG_NS5_IJNSR_ISE_SB_EENSR_ISF_SB_EEEEESH_SI_SH_SI_NS1B_6fusion15FusionCallbacksIS1F_NS1J_17LinearCombinationISH_fSH_fLNS_15FloatRoundStyleE2EEESG_S1I_JEEENS4_5SM1004TMEM4LOAD26SM100_TMEM_LOAD_16dp256b2xESY_NSZ_INS10_ILi1ELi4ELi3EEES13_NSR_INS5_IJS14_NSA_ILi16EEEEEENS5_IJS1U_SB_EEEEEEENS4_17SM75_U32x4_LDSM_NENS4_14SM90_TMA_STOREES1Y_NS4_17SM90_U32x4_STSM_NENS4_39AutoVectorizingCopyWithAssumedAlignmentILi128EEEEEEvvEEEEvNT_6ParamsE:
        .type           _ZN7cutlass13device_kernelINS_4gemm6kernel13GemmUniversalIN4cute5tupleIJiiiiEEENS1_10collective13CollectiveMmaINS1_35MainloopSm100TmaUmmaWarpSpecializedILi4ELi2ELi4ENS5_IJNS4_1CILi1EEESB_SB_EEEEENS5_IJNSA_ILi64EEENSA_ILi240EEESE_EEENS_6half_tENS5_IJlSB_lEEESH_SI_NS4_8TiledMMAINS4_8MMA_AtomIJNS4_20SM100_MMA_F16BF16_SSISH_SH_fLi64ELi240ELNS4_4UMMA5MajorE0ELSN_0ELNSM_7ScaleInE0ELSO_0EEEEEENS4_6LayoutISC_NS5_IJNSA_ILi0EEESS_SS_EEEEENS5_IJNS4_10UnderscoreESV_SV_EEEEENS4_13SM90_TMA_LOADENS4_14ComposedLayoutINS4_7SwizzleILi3ELi4ELi3EEENS4_18smem_ptr_flag_bitsILi16EEENSR_INS5_IJNSA_ILi8EEESE_EEENS5_IJSE_SB_EEEEEEEvNS4_8identityESY_S18_vS19_EENS_8epilogue10collective18CollectiveEpilogueINS1B_23Sm100TmaWarpSpecializedILi2ELi1ELi120ELb1ELb0EEEJSG_NS5_IJNSR_ISE_SB_EENSR_ISF_SB_EEEEESH_SI_SH_SI_NS1B_6fusion15FusionCallbacksIS1F_NS1J_17LinearCombinationISH_fSH_fLNS_15FloatRoundStyleE2EEESG_S1I_JEEENS4_5SM1004TMEM4LOAD26SM100_TMEM_LOAD_16dp256b2xESY_NSZ_INS10_ILi1ELi4ELi3EEES13_NSR_INS5_IJS14_NSA_ILi16EEEEEENS5_IJS1U_SB_EEEEEEENS4_17SM75_U32x4_LDSM_NENS4_14SM90_TMA_STOREES1Y_NS4_17SM90_U32x4_STSM_NENS4_39AutoVectorizingCopyWithAssumedAlignmentILi128EEEEEEvvEEEEvNT_6ParamsE,@function
        .size           _ZN7cutlass13device_kernelINS_4gemm6kernel13GemmUniversalIN4cute5tupleIJiiiiEEENS1_10collective13CollectiveMmaINS1_35MainloopSm100TmaUmmaWarpSpecializedILi4ELi2ELi4ENS5_IJNS4_1CILi1EEESB_SB_EEEEENS5_IJNSA_ILi64EEENSA_ILi240EEESE_EEENS_6half_tENS5_IJlSB_lEEESH_SI_NS4_8TiledMMAINS4_8MMA_AtomIJNS4_20SM100_MMA_F16BF16_SSISH_SH_fLi64ELi240ELNS4_4UMMA5MajorE0ELSN_0ELNSM_7ScaleInE0ELSO_0EEEEEENS4_6LayoutISC_NS5_IJNSA_ILi0EEESS_SS_EEEEENS5_IJNS4_10UnderscoreESV_SV_EEEEENS4_13SM90_TMA_LOADENS4_14ComposedLayoutINS4_7SwizzleILi3ELi4ELi3EEENS4_18smem_ptr_flag_bitsILi16EEENSR_INS5_IJNSA_ILi8EEESE_EEENS5_IJSE_SB_EEEEEEEvNS4_8identityESY_S18_vS19_EENS_8epilogue10collective18CollectiveEpilogueINS1B_23Sm100TmaWarpSpecializedILi2ELi1ELi120ELb1ELb0EEEJSG_NS5_IJNSR_ISE_SB_EENSR_ISF_SB_EEEEESH_SI_SH_SI_NS1B_6fusion15FusionCallbacksIS1F_NS1J_17LinearCombinationISH_fSH_fLNS_15FloatRoundStyleE2EEESG_S1I_JEEENS4_5SM1004TMEM4LOAD26SM100_TMEM_LOAD_16dp256b2xESY_NSZ_INS10_ILi1ELi4ELi3EEES13_NSR_INS5_IJS14_NSA_ILi16EEEEEENS5_IJS1U_SB_EEEEEEENS4_17SM75_U32x4_LDSM_NENS4_14SM90_TMA_STOREES1Y_NS4_17SM90_U32x4_STSM_NENS4_39AutoVectorizingCopyWithAssumedAlignmentILi128EEEEEEvvEEEEvNT_6ParamsE,(.L_x_152 - _ZN7cutlass13device_kernelINS_4gemm6kernel13GemmUniversalIN4cute5tupleIJiiiiEEENS1_10collective13CollectiveMmaINS1_35MainloopSm100TmaUmmaWarpSpecializedILi4ELi2ELi4ENS5_IJNS4_1CILi1EEESB_SB_EEEEENS5_IJNSA_ILi64EEENSA_ILi240EEESE_EEENS_6half_tENS5_IJlSB_lEEESH_SI_NS4_8TiledMMAINS4_8MMA_AtomIJNS4_20SM100_MMA_F16BF16_SSISH_SH_fLi64ELi240ELNS4_4UMMA5MajorE0ELSN_0ELNSM_7ScaleInE0ELSO_0EEEEEENS4_6LayoutISC_NS5_IJNSA_ILi0EEESS_SS_EEEEENS5_IJNS4_10UnderscoreESV_SV_EEEEENS4_13SM90_TMA_LOADENS4_14ComposedLayoutINS4_7SwizzleILi3ELi4ELi3EEENS4_18smem_ptr_flag_bitsILi16EEENSR_INS5_IJNSA_ILi8EEESE_EEENS5_IJSE_SB_EEEEEEEvNS4_8identityESY_S18_vS19_EENS_8epilogue10collective18CollectiveEpilogueINS1B_23Sm100TmaWarpSpecializedILi2ELi1ELi120ELb1ELb0EEEJSG_NS5_IJNSR_ISE_SB_EENSR_ISF_SB_EEEEESH_SI_SH_SI_NS1B_6fusion15FusionCallbacksIS1F_NS1J_17LinearCombinationISH_fSH_fLNS_15FloatRoundStyleE2EEESG_S1I_JEEENS4_5SM1004TMEM4LOAD26SM100_TMEM_LOAD_16dp256b2xESY_NSZ_INS10_ILi1ELi4ELi3EEES13_NSR_INS5_IJS14_NSA_ILi16EEEEEENS5_IJS1U_SB_EEEEEEENS4_17SM75_U32x4_LDSM_NENS4_14SM90_TMA_STOREES1Y_NS4_17SM90_U32x4_STSM_NENS4_39AutoVectorizingCopyWithAssumedAlignmentILi128EEEEEEvvEEEEvNT_6ParamsE)
        .other          _ZN7cutlass13device_kernelINS_4gemm6kernel13GemmUniversalIN4cute5tupleIJiiiiEEENS1_10collective13CollectiveMmaINS1_35MainloopSm100TmaUmmaWarpSpecializedILi4ELi2ELi4ENS5_IJNS4_1CILi1EEESB_SB_EEEEENS5_IJNSA_ILi64EEENSA_ILi240EEESE_EEENS_6half_tENS5_IJlSB_lEEESH_SI_NS4_8TiledMMAINS4_8MMA_AtomIJNS4_20SM100_MMA_F16BF16_SSISH_SH_fLi64ELi240ELNS4_4UMMA5MajorE0ELSN_0ELNSM_7ScaleInE0ELSO_0EEEEEENS4_6LayoutISC_NS5_IJNSA_ILi0EEESS_SS_EEEEENS5_IJNS4_10UnderscoreESV_SV_EEEEENS4_13SM90_TMA_LOADENS4_14ComposedLayoutINS4_7SwizzleILi3ELi4ELi3EEENS4_18smem_ptr_flag_bitsILi16EEENSR_INS5_IJNSA_ILi8EEESE_EEENS5_IJSE_SB_EEEEEEEvNS4_8identityESY_S18_vS19_EENS_8epilogue10collective18CollectiveEpilogueINS1B_23Sm100TmaWarpSpecializedILi2ELi1ELi120ELb1ELb0EEEJSG_NS5_IJNSR_ISE_SB_EENSR_ISF_SB_EEEEESH_SI_SH_SI_NS1B_6fusion15FusionCallbacksIS1F_NS1J_17LinearCombinationISH_fSH_fLNS_15FloatRoundStyleE2EEESG_S1I_JEEENS4_5SM1004TMEM4LOAD26SM100_TMEM_LOAD_16dp256b2xESY_NSZ_INS10_ILi1ELi4ELi3EEES13_NSR_INS5_IJS14_NSA_ILi16EEEEEENS5_IJS1U_SB_EEEEEEENS4_17SM75_U32x4_LDSM_NENS4_14SM90_TMA_STOREES1Y_NS4_17SM90_U32x4_STSM_NENS4_39AutoVectorizingCopyWithAssumedAlignmentILi128EEEEEEvvEEEEvNT_6ParamsE,@"STO_CUDA_ENTRY STV_DEFAULT"
_ZN7cutlass13device_kernelINS_4gemm6kernel13GemmUniversalIN4cute5tupleIJiiiiEEENS1_10collective13CollectiveMmaINS1_35MainloopSm100TmaUmmaWarpSpecializedILi4ELi2ELi4ENS5_IJNS4_1CILi1EEESB_SB_EEEEENS5_IJNSA_ILi64EEENSA_ILi240EEESE_EEENS_6half_tENS5_IJlSB_lEEESH_SI_NS4_8TiledMMAINS4_8MMA_AtomIJNS4_20SM100_MMA_F16BF16_SSISH_SH_fLi64ELi240ELNS4_4UMMA5MajorE0ELSN_0ELNSM_7ScaleInE0ELSO_0EEEEEENS4_6LayoutISC_NS5_IJNSA_ILi0EEESS_SS_EEEEENS5_IJNS4_10UnderscoreESV_SV_EEEEENS4_13SM90_TMA_LOADENS4_14ComposedLayoutINS4_7SwizzleILi3ELi4ELi3EEENS4_18smem_ptr_flag_bitsILi16EEENSR_INS5_IJNSA_ILi8EEESE_EEENS5_IJSE_SB_EEEEEEEvNS4_8identityESY_S18_vS19_EENS_8epilogue10collective18CollectiveEpilogueINS1B_23Sm100TmaWarpSpecializedILi2ELi1ELi120ELb1ELb0EEEJSG_NS5_IJNSR_ISE_SB_EENSR_ISF_SB_EEEEESH_SI_SH_SI_NS1B_6fusion15FusionCallbacksIS1F_NS1J_17LinearCombinationISH_fSH_fLNS_15FloatRoundStyleE2EEESG_S1I_JEEENS4_5SM1004TMEM4LOAD26SM100_TMEM_LOAD_16dp256b2xESY_NSZ_INS10_ILi1ELi4ELi3EEES13_NSR_INS5_IJS14_NSA_ILi16EEEEEENS5_IJS1U_SB_EEEEEEENS4_17SM75_U32x4_LDSM_NENS4_14SM90_TMA_STOREES1Y_NS4_17SM90_U32x4_STSM_NENS4_39AutoVectorizingCopyWithAssumedAlignmentILi128EEEEEEvvEEEEvNT_6ParamsE:
[----:B------:R-:W1:Y:S01]  /*0000*/  LDC R1, c[0x0][0x37c] ;  /* 0x0000df00ff017b82 */ /* 0x000e620000000800 */
[----:B------:R-:W2:Y:S01]  /*0010*/  S2R R6, SR_TID.X ;  /* 0x0000000000067919 */ /* 0x000ea20000002100 */
[----:B------:R-:W3:Y:S01]  /*0020*/  LDCU.64 UR4, c[0x0][0x890] ;  /* 0x00011200ff0477ac */ /* 0x000ee20008000a00 */
[----:B-1----:R-:W-:Y:S01]  /*0030*/  VIADD R1, R1, 0xffffffe8 ;  /* 0xffffffe801017836 */ /* 0x002fe20000000000 */
[----:B------:R-:W-:Y:S02]  /*0040*/  PRMT R244, RZ, 0x7610, R244 ;  /* 0x00007610fff47816 */ /* 0x000fe400000000f4 */
[----:B------:R-:W-:Y:S01]  /*0050*/  ELECT P3, URZ, PT ;  /* 0x0000000000ff782f */ /* 0x000fe20003860000 */
[----:B------:R-:W1:Y:S01]  /*0060*/  LDCU.64 UR52, c[0x0][0x358] ;  /* 0x00006b00ff3477ac */ /* 0x000e620008000a00 */
[----:B---3--:R-:W-:-:S04]  /*0070*/  UISETP.NE.U32.AND UP0, UPT, UR4, URZ, UPT ;  /* 0x000000ff0400728c */ /* 0x008fc8000bf05070 */
[----:B------:R-:W-:Y:S01]  /*0080*/  UISETP.NE.AND.EX UP0, UPT, UR5, URZ, UPT, UP0 ;  /* 0x000000ff0500728c */ /* 0x000fe2000bf05300 */
[----:B--2---:R-:W-:-:S05]  /*0090*/  SHF.R.U32.HI R2, RZ, 0x5, R6 ;  /* 0x00000005ff027819 */ /* 0x004fca0000011606 */
[----:B------:R-:W2:Y:S02]  /*00a0*/  SHFL.IDX PT, R0, R2, RZ, 0x1f ;  /* 0x00001fff02007589 */ /* 0x000ea400000e0000 */
[----:B--2---:R-:W-:Y:S01]  /*00b0*/  R2UR UR12, R0 ;  /* 0x00000000000c72ca */ /* 0x004fe200000e0000 */
[----:B-1----:R-:W-:-:S14]  /*00c0*/  BRA.U UP0, `(.L_x_0) ;  /* 0x00000001002c7547 */ /* 0x002fdc000b800000 */
[----:B------:R-:W1:Y:S02]  /*00d0*/  LDCU.64 UR6, c[0x0][0x888] ;  /* 0x00011100ff0677ac */ /* 0x000e640008000a00 */
[----:B-1----:R-:W-:-:S04]  /*00e0*/  UISETP.NE.U32.AND UP0, UPT, UR6, URZ, UPT ;  /* 0x000000ff0600728c */ /* 0x002fc8000bf05070 */
[----:B------:R-:W-:-:S09]  /*00f0*/  UISETP.NE.AND.EX UP0, UPT, UR7, URZ, UPT, UP0 ;  /* 0x000000ff0700728c */ /* 0x000fd2000bf05300 */
[----:B------:R-:W-:Y:S05]  /*0100*/  BRA.U !UP0, `(.L_x_1) ;  /* 0x0000000108107547 */ /* 0x000fea000b800000 */
[----:B------:R-:W1:Y:S02]  /*0110*/  LDC.64 R4, c[0x0][0x888] ;  /* 0x00022200ff047b82 */ /* 0x000e640000000a00 */
[----:B-1----:R1:W5:Y:S01]  /*0120*/  LDG.E R137, desc[UR52][R4.64] ;  /* 0x0000003404897981 */ /* 0x002362000c1e1900 */
[----:B------:R-:W-:Y:S01]  /*0130*/  HFMA2 R244, -RZ, RZ, 0, 5.9604644775390625e-08 ;  /* 0x00000001fff47431 */ /* 0x000fe200000001ff */
[----:B------:R-:W-:Y:S05]  /*0140*/  BRA `(.L_x_0) ;  /* 0x00000000000c7947 */ /* 0x000fea0003800000 */
.L_x_1:
[----:B------:R-:W1:Y:S01]  /*0150*/  LDCU UR6, c[0x0][0x880] ;  /* 0x00011000ff0677ac */ /* 0x000e620008000800 */
[----:B------:R-:W-:Y:S01]  /*0160*/  HFMA2 R244, -RZ, RZ, 0, 5.9604644775390625e-08 ;  /* 0x00000001fff47431 */ /* 0x000fe200000001ff */
[----:B-1----:R-:W-:-:S07]  /*0170*/  MOV R137, UR6 ;  /* 0x0000000600897c02 */ /* 0x002fce0008000f00 */
.L_x_0:
[----:B------:R-:W2:Y:S02]  /*0180*/  LDCU.64 UR6, c[0x0][0x8b0] ;  /* 0x00011600ff0677ac */ /* 0x000ea40008000a00 */
[----:B--2---:R-:W-:-:S04]  /*0190*/  UISETP.NE.U32.AND UP0, UPT, UR6, URZ, UPT ;  /* 0x000000ff0600728c */ /* 0x004fc8000bf05070 */
[----:B------:R-:W-:-:S09]  /*01a0*/  UISETP.NE.AND.EX UP0, UPT, UR7, URZ, UPT, UP0 ;  /* 0x000000ff0700728c */ /* 0x000fd2000bf05300 */
[----:B------:R-:W-:Y:S05]  /*01b0*/  BRA.U UP0, `(.L_x_2) ;  /* 0x0000000100247547 */ /* 0x000fea000b800000 */
[----:B------:R-:W2:Y:S02]  /*01c0*/  LDCU.64 UR6, c[0x0][0x8a8] ;  /* 0x00011500ff0677ac */ /* 0x000ea40008000a00 */
[----:B--2---:R-:W-:-:S04]  /*01d0*/  UISETP.NE.U32.AND UP0, UPT, UR6, URZ, UPT ;  /* 0x000000ff0600728c */ /* 0x004fc8000bf05070 */
[----:B------:R-:W-:-:S09]  /*01e0*/  UISETP.NE.AND.EX UP0, UPT, UR7, URZ, UPT, UP0 ;  /* 0x000000ff0700728c */ /* 0x000fd2000bf05300 */
[----:B------:R-:W-:Y:S05]  /*01f0*/  BRA.U !UP0, `(.L_x_3) ;  /* 0x00000001080c7547 */ /* 0x000fea000b800000 */
[----:B-1----:R-:W1:Y:S02]  /*0200*/  LDC.64 R4, c[0x0][0x8a8] ;  /* 0x00022a00ff047b82 */ /* 0x002e640000000a00 */
[----:B-1----:R2:W5:Y:S01]  /*0210*/  LDG.E R136, desc[UR52][R4.64] ;  /* 0x0000003404887981 */ /* 0x002562000c1e1900 */
[----:B------:R-:W-:Y:S05]  /*0220*/  BRA `(.L_x_2) ;  /* 0x0000000000087947 */ /* 0x000fea0003800000 */
.L_x_3:
[----:B------:R-:W2:Y:S02]  /*0230*/  LDCU UR6, c[0x0][0x8a0] ;  /* 0x00011400ff0677ac */ /* 0x000ea40008000800 */
[----:B--2---:R-:W-:Y:S02]  /*0240*/  MOV R136, UR6 ;  /* 0x0000000600887c02 */ /* 0x004fe40008000f00 */
.L_x_2:
[----:B-12---:R-:W-:Y:S01]  /*0250*/  IMAD.U32 R4, RZ, RZ, UR12 ;  /* 0x0000000cff047e24 */ /* 0x006fe2000f8e00ff */
[----:B------:R-:W-:Y:S04]  /*0260*/  BSSY.RECONVERGENT B0, `(.L_x_4) ;  /* 0x000000c000007945 */ /* 0x000fe80003800200 */
[C---:B------:R-:W-:Y:S02]  /*0270*/  ISETP.NE.OR P1, PT, R4.reuse, 0x1, !P3 ;  /* 0x000000010400780c */ /* 0x040fe40005f25670 */
[----:B------:R-:W-:-:S11]  /*0280*/  ISETP.NE.OR P0, PT, R4, 0x3, !P3 ;  /* 0x000000030400780c */ /* 0x000fd60005f05670 */
[----:B------:R-:W-:Y:S05]  /*0290*/  @P1 BRA `(.L_x_5) ;  /* 0x0000000000201947 */ /* 0x000fea0003800000 */
[----:B------:R-:W1:Y:S02]  /*02a0*/  LDCU.64 UR6, c[0x0][0x348] ;  /* 0x00006900ff0677ac */ /* 0x000e640008000a00 */
[----:B-1----:R-:W-:Y:S02]  /*02b0*/  UIADD3 UR8, UP1, UPT, UR6, 0x80, URZ ;  /* 0x0000008006087890 */ /* 0x002fe4000ff3e0ff */
[----:B------:R-:W-:Y:S02]  /*02c0*/  UIADD3 UR6, UP0, UPT, UR6, 0x180, URZ ;  /* 0x0000018006067890 */ /* 0x000fe4000ff1e0ff */
[----:B------:R-:W-:Y:S02]  /*02d0*/  UIADD3.X UR9, UPT, UPT, URZ, UR7, URZ, UP1, !UPT ;  /* 0x00000007ff097290 */ /* 0x000fe40008ffe4ff */
[----:B------:R-:W-:-:S07]  /*02e0*/  UIADD3.X UR7, UPT, UPT, URZ, UR7, URZ, UP0, !UPT ;  /* 0x00000007ff077290 */ /* 0x000fce00087fe4ff */
[----:B------:R1:W-:Y:S02]  /*02f0*/  UTMACCTL.PF [UR8] ;  /* 0x00000000080079b9 */ /* 0x0003e40008040000 */
[----:B------:R1:W-:Y:S02]  /*0300*/  UTMACCTL.PF [UR6] ;  /* 0x00000000060079b9 */ /* 0x0003e40008040000 */
[----:B-1----:R-:W-:Y:S01]  /*0310*/  NOP ;  /* 0x0000000000007918 */ /* 0x002fe20000000000 */
.L_x_5:
[----:B------:R-:W-:Y:S05]  /*0320*/  BSYNC.RECONVERGENT B0 ;  /* 0x0000000000007941 */ /* 0x000fea0003800200 */
.L_x_4:
[----:B------:R-:W-:Y:S04]  /*0330*/  BSSY.RECONVERGENT B0, `(.L_x_6) ;  /* 0x000000a000007945 */ /* 0x000fe80003800200 */
        /* <DEDUP_REMOVED lines=9> */
.L_x_7:
[----:B------:R-:W-:Y:S05]  /*03d0*/  BSYNC.RECONVERGENT B0 ;  /* 0x0000000000007941 */ /* 0x000fea0003800200 */
.L_x_6:
[----:B------:R-:W1:Y:S01]  /*03e0*/  LDCU.64 UR6, c[0x0][0x888] ;  /* 0x00011100ff0677ac */ /* 0x000e620008000a00 */
[----:B------:R-:W-:Y:S02]  /*03f0*/  UISETP.EQ.U32.AND UP1, UPT, UR4, URZ, UPT ;  /* 0x000000ff0400728c */ /* 0x000fe4000bf22070 */
[----:B------:R-:W-:Y:S02]  /*0400*/  UPLOP3.LUT UP3, UPT, UPT, UPT, UPT, 0x80, 0x8 ;  /* 0x000000000008789c */ /* 0x000fe40003f6f070 */
[----:B-1----:R-:W-:-:S04]  /*0410*/  UISETP.NE.U32.AND UP0, UPT, UR6, URZ, UPT ;  /* 0x000000ff0600728c */ /* 0x002fc8000bf05070 */
[----:B------:R-:W-:-:S04]  /*0420*/  UISETP.NE.AND.EX UP2, UPT, UR7, URZ, UPT, UP0 ;  /* 0x000000ff0700728c */ /* 0x000fc8000bf45300 */
[----:B------:R-:W-:-:S04]  /*0430*/  UISETP.EQ.OR.EX UP4, UPT, UR5, URZ, !UP2, UP1 ;  /* 0x000000ff0500728c */ /* 0x000fc8000d782710 */
[----:B------:R-:W-:-:S06]  /*0440*/  UP2UR UR6, UPR, URZ, 0x10 ;  /* 0x00000010ff067883 */ /* 0x000fcc0008000000 */
[----:B------:R-:W-:-:S05]  /*0450*/  MOV R0, UR6 ;  /* 0x0000000600007c02 */ /* 0x000fca0008000f00 */
[----:B------:R1:W-:Y:S01]  /*0460*/  STL [R1+0x10], R0 ;  /* 0x0000100001007387 */ /* 0x0003e20000100800 */
[----:B------:R-:W-:Y:S05]  /*0470*/  BRA.U !UP4, `(.L_x_8) ;  /* 0x000000010c207547 */ /* 0x000fea000b800000 */
[----:B------:R-:W-:Y:S01]  /*0480*/  UISETP.NE.U32.AND UP1, UPT, UR4, URZ, UPT ;  /* 0x000000ff0400728c */ /* 0x000fe2000bf25070 */
[----:B-----5:R-:W-:Y:S01]  /*0490*/  FSETP.NEU.AND P0, PT, R137, RZ, PT ;  /* 0x000000ff8900720b */ /* 0x020fe20003f0d000 */
[----:B------:R-:W-:Y:S02]  /*04a0*/  USEL UR4, URZ, 0xffffffff, UP2 ;  /* 0xffffffffff047887 */ /* 0x000fe40009000000 */
[----:B------:R-:W-:-:S10]  /*04b0*/  UISETP.NE.AND.EX UP1, UPT, UR5, URZ, UPT, UP1 ;  /* 0x000000ff0500728c */ /* 0x000fd4000bf25310 */
[----:B------:R-:W-:Y:S01]  /*04c0*/  VOTEU.ANY UP0, P0 ;  /* 0x0000000000ff7886 */ /* 0x000fe20000000100 */
[----:B------:R-:W-:-:S04]  /*04d0*/  @!UP1 USEL UR4, URZ, 0xffffffff, UP0 ;  /* 0xffffffffff049887 */ /* 0x000fc80008000000 */
[----:B------:R-:W-:-:S04]  /*04e0*/  ULOP3.LUT UR4, UR4, 0x1, URZ, 0xc0, !UPT ;  /* 0x0000000104047892 */ /* 0x000fc8000f8ec0ff */
[----:B------:R-:W-:-:S11]  /*04f0*/  UISETP.NE.U32.AND UP3, UPT, UR4, 0x1, UPT ;  /* 0x000000010400788c */ /* 0x000fd6000bf65070 */
.L_x_8:
[----:B-1----:R-:W1:Y:S01]  /*0500*/  SHFL.IDX PT, R0, R2, RZ, 0x1f ;  /* 0x00001fff02007589 */ /* 0x002e6200000e0000 */
[----:B------:R-:W-:-:S04]  /*0510*/  UISETP.NE.AND UP0, UPT, UR12, 0x2, UPT ;  /* 0x000000020c00788c */ /* 0x000fc8000bf05270 */
[----:B------:R-:W-:Y:S01]  /*0520*/  USEL UR37, URZ, 0x1, UP0 ;  /* 0x00000001ff257887 */ /* 0x000fe20008000000 */
[----:B-1----:R-:W-:-:S13]  /*0530*/  ISETP.NE.AND P0, PT, R0, RZ, PT ;  /* 0x000000ff0000720c */ /* 0x002fda0003f05270 */
[----:B------:R-:W-:Y:S05]  /*0540*/  @P0 BRA `(.L_x_9) ;  /* 0x0000000000480947 */ /* 0x000fea0003800000 */
[----:B------:R-:W1:Y:S01]  /*0550*/  S2UR UR5, SR_CgaCtaId ;  /* 0x00000000000579c3 */ /* 0x000e620000008800 */
[----:B------:R-:W-:Y:S01]  /*0560*/  UMOV UR6, 0x400 ;  /* 0x0000040000067882 */ /* 0x000fe20000000000 */
[----:B------:R-:W-:Y:S01]  /*0570*/  UMOV UR4, 0x1 ;  /* 0x0000000100047882 */ /* 0x000fe20000000000 */
[----:B------:R-:W-:Y:S01]  /*0580*/  ELECT P0, URZ, PT ;  /* 0x0000000000ff782f */ /* 0x000fe20003800000 */
[----:B-1----:R-:W-:Y:S02]  /*0590*/  ULEA UR5, UR5, UR6, 0x18 ;  /* 0x0000000605057291 */ /* 0x002fe4000f8ec0ff */
[----:B------:R-:W-:-:S04]  /*05a0*/  UIADD3 UR6, UPT, UPT, -UR4, 0x100000, URZ ;  /* 0x0010000004067890 */ /* 0x000fc8000fffe1ff */
[----:B------:R-:W-:Y:S02]  /*05b0*/  USHF.L.U32 UR7, UR6, 0xb, URZ ;  /* 0x0000000b06077899 */ /* 0x000fe400080006ff */
[----:B------:R-:W-:Y:S01]  /*05c0*/  USHF.L.U32 UR6, UR6, 0x1, URZ ;  /* 0x0000000106067899 */ /* 0x000fe200080006ff */
[----:B------:R-:W1:Y:S11]  /*05d0*/  FENCE.VIEW.ASYNC.S ;  /* 0x00000000000073c6 */ /* 0x000e760000000000 */
[----:B-1----:R1:W2:Y:S01]  /*05e0*/  SYNCS.EXCH.64 URZ, [UR5], UR6 ;  /* 0x0000000605ff75b2 */ /* 0x0022a20008000100 */
[----:B------:R1:W3:Y:S01]  /*05f0*/  SYNCS.EXCH.64 URZ, [UR5+0x20], UR6 ;  /* 0x0000200605ff75b2 */ /* 0x0002e20008000100 */
[----:B------:R1:W4:Y:S01]  /*0600*/  SYNCS.EXCH.64 URZ, [UR5+0x8], UR6 ;  /* 0x0000080605ff75b2 */ /* 0x0003220008000100 */
[----:B------:R1:W1:Y:S01]  /*0610*/  SYNCS.EXCH.64 URZ, [UR5+0x28], UR6 ;  /* 0x0000280605ff75b2 */ /* 0x0002620008000100 */
[----:B------:R1:W1:Y:S01]  /*0620*/  SYNCS.EXCH.64 URZ, [UR5+0x10], UR6 ;  /* 0x0000100605ff75b2 */ /* 0x0002620008000100 */
[----:B------:R1:W1:Y:S01]  /*0630*/  SYNCS.EXCH.64 URZ, [UR5+0x30], UR6 ;  /* 0x0000300605ff75b2 */ /* 0x0002620008000100 */
[----:B------:R1:W1:Y:S01]  /*0640*/  SYNCS.EXCH.64 URZ, [UR5+0x18], UR6 ;  /* 0x0000180605ff75b2 */ /* 0x0002620008000100 */
[----:B------:R1:W1:Y:S01]  /*0650*/  SYNCS.EXCH.64 URZ, [UR5+0x38], UR6 ;  /* 0x0000380605ff75b2 */ /* 0x0002620008000100 */
[----:B------:R-:W-:Y:S01]  /*0660*/  NOP ;  /* 0x0000000000007918 */ /* 0x000fe20000000000 */
.L_x_9:
[----:B------:R-:W2:Y:S01]  /*0670*/  SHFL.IDX PT, R0, R2, RZ, 0x1f ;  /* 0x00001fff02007589 */ /* 0x000ea200000e0000 */
[----:B------:R-:W-:Y:S01]  /*0680*/  NOP ;  /* 0x0000000000007918 */ /* 0x000fe20000000000 */
[----:B--2---:R-:W-:-:S13]  /*0690*/  ISETP.NE.AND P0, PT, R0, 0x1, PT ;  /* 0x000000010000780c */ /* 0x004fda0003f05270 */
[----:B------:R-:W-:Y:S05]  /*06a0*/  @P0 BRA `(.L_x_10) ;  /* 0x0000000000480947 */ /* 0x000fea0003800000 */
[----:B-1----:R-:W1:Y:S01]  /*06b0*/  S2UR UR6, SR_CgaCtaId ;  /* 0x00000000000679c3 */ /* 0x002e620000008800 */
[----:B------:R-:W-:Y:S01]  /*06c0*/  UMOV UR7, 0x400 ;  /* 0x0000040000077882 */ /* 0x000fe20000000000 */
[----:B------:R-:W-:Y:S01]  /*06d0*/  UMOV UR5, 0x20 ;  /* 0x0000002000057882 */ /* 0x000fe20000000000 */
[----:B------:R-:W-:Y:S01]  /*06e0*/  UMOV UR4, 0x80 ;  /* 0x0000008000047882 */ /* 0x000fe20000000000 */
[----:B------:R-:W-:-:S04]  /*06f0*/  UIADD3 UR8, UPT, UPT, -UR5, 0x100000, URZ ;  /* 0x0010000005087890 */ /* 0x000fc8000fffe1ff */
[----:B------:R-:W-:Y:S02]  /*0700*/  USHF.L.U32 UR9, UR8, 0xb, URZ ;  /* 0x0000000b08097899 */ /* 0x000fe400080006ff */
[----:B------:R-:W-:Y:S02]  /*0710*/  USHF.L.U32 UR8, UR8, 0x1, URZ ;  /* 0x0000000108087899 */ /* 0x000fe400080006ff */
[----:B------:R-:W-:-:S04]  /*0720*/  UIADD3 UR4, UPT, UPT, -UR4, 0x100000, URZ ;  /* 0x0010000004047890 */ /* 0x000fc8000fffe1ff */
[----:B------:R-:W-:Y:S02]  /*0730*/  USHF.L.U32 UR5, UR4, 0xb, URZ ;  /* 0x0000000b04057899 */ /* 0x000fe400080006ff */
[----:B------:R-:W-:Y:S01]  /*0740*/  USHF.L.U32 UR4, UR4, 0x1, URZ ;  /* 0x0000000104047899 */ /* 0x000fe200080006ff */
[----:B------:R-:W-:Y:S01]  /*0750*/  ELECT P0, URZ, PT ;  /* 0x0000000000ff782f */ /* 0x000fe20003800000 */
[----:B-1----:R-:W-:Y:S01]  /*0760*/  ULEA UR6, UR6, UR7, 0x18 ;  /* 0x0000000706067291 */ /* 0x002fe2000f8ec0ff */
[----:B------:R-:W1:Y:S11]  /*0770*/  FENCE.VIEW.ASYNC.S ;  /* 0x00000000000073c6 */ /* 0x000e760000000000 */
[----:B-1----:R2:W1:Y:S01]  /*0780*/  SYNCS.EXCH.64 URZ, [UR6+0x40], UR8 ;  /* 0x0000400806ff75b2 */ /* 0x0024620008000100 */
[----:B------:R2:W1:Y:S01]  /*0790*/  SYNCS.EXCH.64 URZ, [UR6+0x50], UR4 ;  /* 0x0000500406ff75b2 */ /* 0x0004620008000100 */
[----:B------:R2:W1:Y:S01]  /*07a0*/  SYNCS.EXCH.64 URZ, [UR6+0x48], UR8 ;  /* 0x0000480806ff75b2 */ /* 0x0004620008000100 */
[----:B------:R2:W1:Y:S02]  /*07b0*/  SYNCS.EXCH.64 URZ, [UR6+0x58], UR4 ;  /* 0x0000580406ff75b2 */ /* 0x0004640008000100 */
[----:B--2---:R-:W-:Y:S01]  /*07c0*/  NOP ;  /* 0x0000000000007918 */ /* 0x004fe20000000000 */
.L_x_10:
[----:B------:R-:W2:Y:S01]  /*07d0*/  SHFL.IDX PT, R0, R2, RZ, 0x1f ;  /* 0x00001fff02007589 */ /* 0x000ea200000e0000 */
[----:B------:R-:W-:Y:S01]  /*07e0*/  NOP ;  /* 0x0000000000007918 */ /* 0x000fe20000000000 */
[----:B--2---:R-:W-:-:S13]  /*07f0*/  ISETP.NE.AND P0, PT, R0, 0x3, PT ;  /* 0x000000030000780c */ /* 0x004fda0003f05270 */
[----:B------:R-:W-:Y:S05]  /*0800*/  @P0 BRA `(.L_x_11) ;  /* 0x0000000000300947 */ /* 0x000fea0003800000 */
[----:B-1----:R-:W1:Y:S01]  /*0810*/  S2UR UR5, SR_CgaCtaId ;  /* 0x00000000000579c3 */ /* 0x002e620000008800 */
        /* <DEDUP_REMOVED lines=8> */
[----:B-1----:R2:W1:Y:S01]  /*08a0*/  SYNCS.EXCH.64 URZ, [UR5+0x60], UR6 ;  /* 0x0000600605ff75b2 */ /* 0x0024620008000100 */
[----:B------:R2:W1:Y:S02]  /*08b0*/  SYNCS.EXCH.64 URZ, [UR5+0x68], UR6 ;  /* 0x0000680605ff75b2 */ /* 0x0004640008000100 */
[----:B--2---:R-:W-:Y:S01]  /*08c0*/  NOP ;  /* 0x0000000000007918 */ /* 0x004fe20000000000 */
.L_x_11:
[----:B------:R-:W2:Y:S01]  /*08d0*/  SHFL.IDX PT, R0, R2, RZ, 0x1f ;  /* 0x00001fff02007589 */ /* 0x000ea200000e0000 */
[----:B------:R-:W-:Y:S01]  /*08e0*/  NOP ;  /* 0x0000000000007918 */ /* 0x000fe20000000000 */
[----:B--2---:R-:W-:-:S13]  /*08f0*/  ISETP.NE.AND P0, PT, R0, 0x4, PT ;  /* 0x000000040000780c */ /* 0x004fda0003f05270 */
[----:B------:R-:W-:Y:S05]  /*0900*/  @P0 BRA `(.L_x_12) ;  /* 0x00000000004c0947 */ /* 0x000fea0003800000 */
[----:B-1----:R-:W1:Y:S01]  /*0910*/  S2UR UR5, SR_CgaCtaId ;  /* 0x00000000000579c3 */ /* 0x002e620000008800 */
[----:B------:R-:W-:Y:S01]  /*0920*/  UMOV UR7, 0x100 ;  /* 0x0000010000077882 */ /* 0x000fe20000000000 */
[----:B------:R-:W-:Y:S01]  /*0930*/  UMOV UR6, 0x400 ;  /* 0x0000040000067882 */ /* 0x000fe20000000000 */
[----:B------:R-:W-:Y:S01]  /*0940*/  USEL UR7, UR7, 0xe0, UP3 ;  /* 0x000000e007077887 */ /* 0x000fe20009800000 */
[----:B------:R-:W-:Y:S01]  /*0950*/  UMOV UR4, 0x1 ;  /* 0x0000000100047882 */ /* 0x000fe20000000000 */
[----:B------:R-:W-:Y:S01]  /*0960*/  ELECT P0, URZ, PT ;  /* 0x0000000000ff782f */ /* 0x000fe20003800000 */
[----:B------:R-:W-:-:S04]  /*0970*/  UIADD3 UR8, UPT, UPT, -UR4, 0x100000, URZ ;  /* 0x0010000004087890 */ /* 0x000fc8000fffe1ff */
[----:B------:R-:W-:Y:S02]  /*0980*/  USHF.L.U32 UR9, UR8, 0xb, URZ ;  /* 0x0000000b08097899 */ /* 0x000fe400080006ff */
[----:B------:R-:W-:Y:S02]  /*0990*/  USHF.L.U32 UR8, UR8, 0x1, URZ ;  /* 0x0000000108087899 */ /* 0x000fe400080006ff */
[----:B-1----:R-:W-:Y:S02]  /*09a0*/  ULEA UR5, UR5, UR6, 0x18 ;  /* 0x0000000605057291 */ /* 0x002fe4000f8ec0ff */
[----:B------:R-:W-:-:S04]  /*09b0*/  UIADD3 UR6, UPT, UPT, -UR7, 0x100000, URZ ;  /* 0x0010000007067890 */ /* 0x000fc8000fffe1ff */
[----:B------:R-:W-:Y:S02]  /*09c0*/  USHF.L.U32 UR7, UR6, 0xb, URZ ;  /* 0x0000000b06077899 */ /* 0x000fe400080006ff */
[----:B------:R-:W-:Y:S01]  /*09d0*/  USHF.L.U32 UR6, UR6, 0x1, URZ ;  /* 0x0000000106067899 */ /* 0x000fe200080006ff */
[----:B------:R-:W1:Y:S03]  /*09e0*/  FENCE.VIEW.ASYNC.S ;  /* 0x00000000000073c6 */ /* 0x000e660000000000 */
[----:B-1----:R2:W1:Y:S08]  /*09f0*/  SYNCS.EXCH.64 URZ, [UR5+0x70], UR8 ;  /* 0x0000700805ff75b2 */ /* 0x0024700008000100 */
[----:B------:R2:W1:Y:S01]  /*0a00*/  SYNCS.EXCH.64 URZ, [UR5+0x80], UR6 ;  /* 0x0000800605ff75b2 */ /* 0x0004620008000100 */
[----:B------:R2:W1:Y:S01]  /*0a10*/  SYNCS.EXCH.64 URZ, [UR5+0x78], UR8 ;  /* 0x0000780805ff75b2 */ /* 0x0004620008000100 */
[----:B------:R2:W1:Y:S02]  /*0a20*/  SYNCS.EXCH.64 URZ, [UR5+0x88], UR6 ;  /* 0x0000880605ff75b2 */ /* 0x0004640008000100 */
[----:B--2---:R-:W-:Y:S01]  /*0a30*/  NOP ;  /* 0x0000000000007918 */ /* 0x004fe20000000000 */
.L_x_12:
        /* <DEDUP_REMOVED lines=20> */
[----:B------:R2:W1:Y:S01]  /*0b80*/  SYNCS.EXCH.64 URZ, [UR6+0xb8], UR4 ;  /* 0x0000b80406ff75b2 */ /* 0x0004620008000100 */
[----:B------:R2:W1:Y:S01]  /*0b90*/  SYNCS.EXCH.64 URZ, [UR6+0xa0], UR8 ;  /* 0x0000a00806ff75b2 */ /* 0x0004620008000100 */
[----:B------:R2:W1:Y:S01]  /*0ba0*/  SYNCS.EXCH.64 URZ, [UR6+0xc0], UR4 ;  /* 0x0000c00406ff75b2 */ /* 0x0004620008000100 */
[----:B------:R2:W1:Y:S01]  /*0bb0*/  SYNCS.EXCH.64 URZ, [UR6+0xa8], UR8 ;  /* 0x0000a80806ff75b2 */ /* 0x0004620008000100 */
[----:B------:R2:W1:Y:S02]  /*0bc0*/  SYNCS.EXCH.64 URZ, [UR6+0xc8], UR4 ;  /* 0x0000c80406ff75b2 */ /* 0x0004640008000100 */
[----:B--2---:R-:W-:Y:S01]  /*0bd0*/  NOP ;  /* 0x0000000000007918 */ /* 0x004fe20000000000 */
.L_x_13:
[----:B------:R-:W2:Y:S01]  /*0be0*/  SHFL.IDX PT, R0, R2, RZ, 0x1f ;  /* 0x00001fff02007589 */ /* 0x000ea200000e0000 */
[----:B------:R-:W1:Y:S01]  /*0bf0*/  S2UR UR55, SR_CTAID.X ;  /* 0x00000000003779c3 */ /* 0x000e620000002500 */
[----:B------:R-:W-:-:S07]  /*0c00*/  NOP ;  /* 0x0000000000007918 */ /* 0x000fce0000000000 */
[----:B------:R-:W1:Y:S01]  /*0c10*/  S2UR UR54, SR_CTAID.Y ;  /* 0x00000000003679c3 */ /* 0x000e620000002600 */
[----:B--2---:R-:W-:-:S13]  /*0c20*/  ISETP.NE.AND P0, PT, R0, 0x3, PT ;  /* 0x000000030000780c */ /* 0x004fda0003f05270 */
[----:B-1----:R-:W-:Y:S05]  /*0c30*/  @P0 BRA `(.L_x_14) ;  /* 0x0000000000380947 */ /* 0x002fea0003800000 */
        /* <DEDUP_REMOVED lines=9> */
[----:B-1----:R1:W2:Y:S01]  /*0cd0*/  SYNCS.EXCH.64 URZ, [UR5+0xd0], UR6 ;  /* 0x0000d00605ff75b2 */ /* 0x0022a20008000100 */
[----:B------:R1:W1:Y:S01]  /*0ce0*/  SYNCS.EXCH.64 URZ, [UR5+0xe0], UR6 ;  /* 0x0000e00605ff75b2 */ /* 0x0002620008000100 */
[----:B------:R1:W1:Y:S01]  /*0cf0*/  SYNCS.EXCH.64 URZ, [UR5+0xd8], UR6 ;  /* 0x0000d80605ff75b2 */ /* 0x0002620008000100 */
[----:B------:R1:W1:Y:S01]  /*0d00*/  SYNCS.EXCH.64 URZ, [UR5+0xe8], UR6 ;  /* 0x0000e80605ff75b2 */ /* 0x0002620008000100 */
[----:B------:R-:W-:Y:S01]  /*0d10*/  NOP ;  /* 0x0000000000007918 */ /* 0x000fe20000000000 */
.L_x_14:
[----:B------:R-:W-:-:S05]  /*0d20*/  CS2R.32 R3, SR_CgaSize ;  /* 0x0000000000037805 */ /* 0x000fca0000008a00 */
[----:B------:R-:W-:-:S05]  /*0d30*/  IMAD R3, R3, -0xa0, RZ ;  /* 0xffffff6003037824 */ /* 0x000fca00078e02ff */
[----:B-1----:R-:W-:-:S14]  /*0d40*/  R2UR UR5, R3 ;  /* 0x00000000030572ca */ /* 0x002fdc00000e0000 */
[----:B------:R-:W1:Y:S01]  /*0d50*/  LDCU UR5, c[0x0][UR5+0x2b0] ;  /* 0x00005600050577ac */ /* 0x000e620008000800 */
[----:B------:R-:W-:Y:S01]  /*0d60*/  I2FP.F32.U32 R0, UR55 ;  /* 0x0000003700007c45 */ /* 0x000fe20008201000 */
[----:B------:R-:W-:Y:S01]  /*0d70*/  NOP ;  /* 0x0000000000007918 */ /* 0x000fe20000000000 */
[----:B------:R-:W-:Y:S02]  /*0d80*/  I2FP.F32.U32 R3, UR54 ;  /* 0x0000003600037c45 */ /* 0x000fe40008201000 */
[----:B------:R-:W-:-:S05]  /*0d90*/  CS2R.32 R2, SR_CgaSize ;  /* 0x0000000000027805 */ /* 0x000fca0000008a00 */
[----:B------:R-:W-:-:S05]  /*0da0*/  IMAD R2, R2, -0xa0, RZ ;  /* 0xffffff6002027824 */ /* 0x000fca00078e02ff */
[----:B------:R-:W-:-:S14]  /*0db0*/  R2UR UR4, R2 ;  /* 0x00000000020472ca */ /* 0x000fdc00000e0000 */
[----:B------:R-:W3:Y:S01]  /*0dc0*/  LDCU UR4, c[0x0][UR4+0x2b4] ;  /* 0x00005680040477ac */ /* 0x000ee20008000800 */
[----:B------:R-:W2:Y:S01]  /*0dd0*/  S2UR UR36, SR_CTAID.Z ;  /* 0x00000000002479c3 */ /* 0x000ea20000002700 */
[----:B------:R-:W4:Y:S01]  /*0de0*/  LDCU UR13, c[0x0][0xb24] ;  /* 0x00016480ff0d77ac */ /* 0x000f220008000800 */
[----:B-1----:R-:W-:Y:S01]  /*0df0*/  FMUL R0, R0, UR5 ;  /* 0x0000000500007c20 */ /* 0x002fe20008400000 */
[----:B------:R-:W-:-:S05]  /*0e00*/  CS2R.32 R2, SR_CgaSize ;  /* 0x0000000000027805 */ /* 0x000fca0000008a00 */
[----:B------:R-:W-:-:S05]  /*0e10*/  IMAD R2, R2, -0xa0, RZ ;  /* 0xffffff6002027824 */ /* 0x000fca00078e02ff */
[----:B------:R-:W-:-:S14]  /*0e20*/  R2UR UR5, R2 ;  /* 0x00000000020572ca */ /* 0x000fdc00000e0000 */
[----:B------:R-:W1:Y:S01]  /*0e30*/  LDCU UR5, c[0x0][UR5+0x2a0] ;  /* 0x00005400050577ac */ /* 0x000e620008000800 */
[----:B------:R3:W2:Y:S01]  /*0e40*/  F2I.U32.TRUNC.NTZ R2, R0 ;  /* 0x0000000000027305 */ /* 0x0006a2000020f000 */
[----:B----4-:R-:W-:Y:S01]  /*0e50*/  UISETP.GE.AND UP0, UPT, UR13, 0x1, UPT ;  /* 0x000000010d00788c */ /* 0x010fe2000bf06270 */
[----:B---3--:R-:W-:Y:S01]  /*0e60*/  FMUL R0, R3, UR4 ;  /* 0x0000000403007c20 */ /* 0x008fe20008400000 */
[----:B------:R-:W-:-:S06]  /*0e70*/  RPCMOV.32 Rpc.LO, R3 ;  /* 0x0000000300007352 */ /* 0x000fcc0000000000 */
[----:B------:R-:W-:-:S05]  /*0e80*/  CS2R.32 R3, SR_CgaSize ;  /* 0x0000000000037805 */ /* 0x000fca0000008a00 */
[----:B------:R-:W-:-:S05]  /*0e90*/  IMAD R3, R3, -0xa0, RZ ;  /* 0xffffff6003037824 */ /* 0x000fca00078e02ff */
[----:B------:R-:W-:Y:S02]  /*0ea0*/  R2UR UR4, R3 ;  /* 0x00000000030472ca */ /* 0x000fe400000e0000 */
[----:B------:R-:W-:-:S12]  /*0eb0*/  RPCMOV.32 R3, Rpc.LO ;  /* 0x0000000000037353 */ /* 0x000fd80000000000 */
[----:B------:R-:W3:Y:S01]  /*0ec0*/  LDCU UR4, c[0x0][UR4+0x2a4] ;  /* 0x00005480040477ac */ /* 0x000ee20008000800 */
[----:B--2---:R-:W-:Y:S01]  /*0ed0*/  R2UR UR49, R2 ;  /* 0x00000000023172ca */ /* 0x004fe200000e0000 */
[----:B------:R-:W2:-:S12]  /*0ee0*/  F2I.U32.TRUNC.NTZ R0, R0 ;  /* 0x0000000000007305 */ /* 0x000e98000020f000 */
[----:B------:R-:W-:-:S04]  /*0ef0*/  UIADD3 UR49, UPT, UPT, -UR49, URZ, URZ ;  /* 0x000000ff31317290 */ /* 0x000fc8000fffe1ff */
[----:B-1----:R-:W-:Y:S01]  /*0f00*/  UIMAD UR49, UR5, UR49, UR55 ;  /* 0x00000031053172a4 */ /* 0x002fe2000f8e0237 */
[----:B--2---:R-:W-:-:S13]  /*0f10*/  R2UR UR48, R0 ;  /* 0x00000000003072ca */ /* 0x004fda00000e0000 */
[----:B------:R-:W-:-:S04]  /*0f20*/  UIADD3 UR48, UPT, UPT, -UR48, URZ, URZ ;  /* 0x000000ff30307290 */ /* 0x000fc8000fffe1ff */
[----:B---3--:R-:W-:Y:S01]  /*0f30*/  UIMAD UR48, UR4, UR48, UR54 ;  /* 0x00000030043072a4 */ /* 0x008fe2000f8e0236 */
[----:B------:R-:W-:Y:S06]  /*0f40*/  BAR.SYNC.DEFER_BLOCKING 0x0 ;  /* 0x0000000000007b1d */ /* 0x000fec0000010000 */
[----:B------:R-:W-:Y:S05]  /*0f50*/  BRA.U !UP0, `(.L_x_15) ;  /* 0x0000000108d47547 */ /* 0x000fea000b800000 */
[----:B------:R-:W1:Y:S01]  /*0f60*/  LDCU.128 UR4, c[0x0][0xb10] ;  /* 0x00016200ff0477ac */ /* 0x000e620008000c00 */
[----:B------:R-:W2:Y:S01]  /*0f70*/  LDCU UR15, c[0x0][0x370] ;  /* 0x00006e00ff0f77ac */ /* 0x000ea20008000800 */
[----:B------:R-:W3:Y:S01]  /*0f80*/  LDCU UR14, c[0x0][0x374] ;  /* 0x00006e80ff0e77ac */ /* 0x000ee20008000800 */
[----:B------:R-:W4:Y:S01]  /*0f90*/  LDCU UR11, c[0x0][0xb0c] ;  /* 0x00016180ff0b77ac */ /* 0x000f220008000800 */
[----:B------:R-:W4:Y:S01]  /*0fa0*/  LDCU UR10, c[0x0][0xb20] ;  /* 0x00016400ff0a77ac */ /* 0x000f220008000800 */
[----:B------:R-:W4:Y:S01]  /*0fb0*/  LDCU.64 UR8, c[0x0][0xb28] ;  /* 0x00016500ff0877ac */ /* 0x000f220008000a00 */
[----:B-1----:R-:W-:Y:S02]  /*0fc0*/  UISETP.NE.AND UP0, UPT, UR6, 0x1, UPT ;  /* 0x000000010600788c */ /* 0x002fe4000bf05270 */
[----:B---3--:R-:W-:Y:S02]  /*0fd0*/  UIMAD.WIDE.U32 UR18, UR14, UR7, URZ ;  /* 0x000000070e1272a5 */ /* 0x008fe4000f8e00ff */
[----:B--2---:R-:W-:-:S02]  /*0fe0*/  UIMAD.WIDE.U32 UR16, UR15, UR4, URZ ;  /* 0x000000040f1072a5 */ /* 0x004fc4000f8e00ff */
[----:B----4-:R-:W-:Y:S02]  /*0ff0*/  UISETP.NE.AND UP1, UPT, UR11, 0x1, UPT ;  /* 0x000000010b00788c */ /* 0x010fe4000bf25270 */
[----:B------:R-:W-:Y:S02]  /*1000*/  UIMAD.WIDE.U32 UR20, UR54, UR7, URZ ;  /* 0x00000007361472a5 */ /* 0x000fe4000f8e00ff */
[----:B------:R-:W-:Y:S01]  /*1010*/  UISETP.NE.AND UP4, UPT, UR13, 0x1, UPT ;  /* 0x000000010d00788c */ /* 0x000fe2000bf85270 */
[----:B------:R-:W-:Y:S01]  /*1020*/  UMOV UR7, UR19 ;  /* 0x0000001300077c82 */ /* 0x000fe20008000000 */
[----:B------:R-:W-:Y:S01]  /*1030*/  UMOV UR16, UR17 ;  /* 0x0000001100107c82 */ /* 0x000fe20008000000 */
[----:B------:R-:W-:Y:S02]  /*1040*/  @UP0 USHF.R.U32.HI UR14, URZ, UR10, UR7 ;  /* 0x0000000aff0e0299 */ /* 0x000fe40008011607 */
[----:B------:R-:W-:Y:S02]  /*1050*/  UIMAD.WIDE.U32 UR18, UR55, UR4, URZ ;  /* 0x00000004371272a5 */ /* 0x000fe4000f8e00ff */
[----:B------:R-:W-:-:S02]  /*1060*/  @UP1 USHF.R.U32.HI UR15, URZ, UR5, UR16 ;  /* 0x00000005ff0f1299 */ /* 0x000fc40008011610 */
[----:B------:R-:W-:Y:S02]  /*1070*/  UIMAD.WIDE.U32 UR16, UR14, UR8, URZ ;  /* 0x000000080e1072a5 */ /* 0x000fe4000f8e00ff */
[----:B------:R-:W-:Y:S01]  /*1080*/  UIMAD.WIDE.U32 UR22, UR15, UR8, URZ ;  /* 0x000000080f1672a5 */ /* 0x000fe2000f8e00ff */
[----:B------:R-:W-:Y:S01]  /*1090*/  UMOV UR20, UR21 ;  /* 0x0000001500147c82 */ /* 0x000fe20008000000 */
[----:B------:R-:W-:Y:S01]  /*10a0*/  UMOV UR18, UR19 ;  /* 0x0000001300127c82 */ /* 0x000fe20008000000 */
[----:B------:R-:W-:Y:S02]  /*10b0*/  USHF.R.U32.HI UR20, URZ, UR10, UR20 ;  /* 0x0000000aff147299 */ /* 0x000fe40008011614 */
[----:B------:R-:W-:Y:S02]  /*10c0*/  UMOV UR16, UR17 ;  /* 0x0000001100107c82 */ /* 0x000fe40008000000 */
[----:B------:R-:W-:Y:S01]  /*10d0*/  UMOV UR22, UR23 ;  /* 0x0000001700167c82 */ /* 0x000fe20008000000 */
[----:B------:R-:W-:-:S02]  /*10e0*/  @UP4 USHF.R.U32.HI UR14, URZ, UR9, UR16 ;  /* 0x00000009ff0e4299 */ /* 0x000fc40008011610 */
[----:B------:R-:W-:Y:S02]  /*10f0*/  USHF.R.U32.HI UR18, URZ, UR5, UR18 ;  /* 0x00000005ff127299 */ /* 0x000fe40008011612 */
[----:B------:R-:W-:Y:S02]  /*1100*/  USEL UR20, UR54, UR20, !UP0 ;  /* 0x0000001436147287 */ /* 0x000fe4000c000000 */
[----:B------:R-:W-:Y:S02]  /*1110*/  @UP4 USHF.R.U32.HI UR15, URZ, UR9, UR22 ;  /* 0x00000009ff0f4299 */ /* 0x000fe40008011616 */
[----:B------:R-:W-:Y:S02]  /*1120*/  UIMAD UR14, UR14, UR13, URZ ;  /* 0x0000000d0e0e72a4 */ /* 0x000fe4000f8e02ff */
[----:B------:R-:W-:Y:S02]  /*1130*/  USEL UR18, UR55, UR18, !UP1 ;  /* 0x0000001237127287 */ /* 0x000fe4000c800000 */
[----:B------:R-:W-:-:S02]  /*1140*/  UIMAD UR4, UR15, UR13, URZ ;  /* 0x0000000d0f0472a4 */ /* 0x000fc4000f8e02ff */
[----:B------:R-:W-:Y:S02]  /*1150*/  UISETP.GE.AND UP0, UPT, UR20, UR14, UPT ;  /* 0x0000000e1400728c */ /* 0x000fe4000bf06270 */
[----:B------:R-:W-:Y:S02]  /*1160*/  UIMAD.WIDE.U32 UR22, UR20, UR8, URZ ;  /* 0x00000008141672a5 */ /* 0x000fe4000f8e00ff */
[----:B------:R-:W-:Y:S02]  /*1170*/  UISETP.GE.OR UP0, UPT, UR18, UR4, UP0 ;  /* 0x000000041200728c */ /* 0x000fe40008706670 */
[----:B------:R-:W-:Y:S02]  /*1180*/  UIMAD.WIDE.U32 UR16, UR18, UR8, URZ ;  /* 0x00000008121072a5 */ /* 0x000fe4000f8e00ff */
[----:B------:R-:W-:Y:S01]  /*1190*/  UIADD3 UR5, UPT, UPT, -UR20, URZ, URZ ;  /* 0x000000ff14057290 */ /* 0x000fe2000fffe1ff */
[----:B------:R-:W-:Y:S01]  /*11a0*/  UMOV UR4, UR23 ;  /* 0x0000001700047c82 */ /* 0x000fe20008000000 */
[----:B------:R-:W-:-:S02]  /*11b0*/  UIADD3 UR7, UPT, UPT, -UR18, URZ, URZ ;  /* 0x000000ff12077290 */ /* 0x000fc4000fffe1ff */
[----:B------:R-:W-:-:S03]  /*11c0*/  USHF.R.U32.HI UR4, URZ, UR9, UR4 ;  /* 0x00000009ff047299 */ /* 0x000fc60008011604 */
[----:B------:R-:W-:Y:S01]  /*11d0*/  @!UP0 UMOV UR16, UR17 ;  /* 0x0000001100108c82 */ /* 0x000fe20008000000 */
[----:B------:R-:W-:Y:S02]  /*11e0*/  UIMAD UR5, UR6, UR5, UR54 ;  /* 0x00000005060572a4 */ /* 0x000fe4000f8e0236 */
[----:B------:R-:W-:Y:S02]  /*11f0*/  USEL UR4, UR20, UR4, !UP4 ;  /* 0x0000000414047287 */ /* 0x000fe4000e000000 */
[----:B------:R-:W-:Y:S02]  /*1200*/  @!UP0 USHF.R.U32.HI UR9, URZ, UR9, UR16 ;  /* 0x00000009ff098299 */ /* 0x000fe40008011610 */
[----:B------:R-:W-:Y:S02]  /*1210*/  UIADD3 UR8, UPT, UPT, -UR4, URZ, URZ ;  /* 0x000000ff04087290 */ /* 0x000fe4000fffe1ff */
[----:B------:R-:W-:Y:S02]  /*1220*/  @!UP0 USEL UR9, UR18, UR9, !UP4 ;  /* 0x0000000912098287 */ /* 0x000fe4000e000000 */
[----:B------:R-:W-:-:S02]  /*1230*/  UIMAD UR8, UR13, UR8, UR20 ;  /* 0x000000080d0872a4 */ /* 0x000fc4000f8e0214 */
[----:B------:R-:W-:Y:S02]  /*1240*/  @!UP0 UIADD3 UR4, UPT, UPT, UR4, -UR9, URZ ;  /* 0x8000000904048290 */ /* 0x000fe4000fffe0ff */
[----:B------:R-:W-:Y:S02]  /*1250*/  @!UP0 UIMAD UR8, UR8, UR15, UR9 ;  /* 0x0000000f080882a4 */ /* 0x000fe4000f8e0209 */
[----:B------:R-:W-:Y:S02]  /*1260*/  @!UP0 UIMAD UR20, UR4, UR13, UR18 ;  /* 0x0000000d041482a4 */ /* 0x000fe4000f8e0212 */
[----:B------:R-:W-:Y:S02]  /*1270*/  UIMAD UR7, UR11, UR7, UR55 ;  /* 0x000000070b0772a4 */ /* 0x000fe4000f8e0237 */
[----:B------:R-:W-:Y:S01]  /*1280*/  UIMAD UR54, UR20, UR6, UR5 ;  /* 0x00000006143672a4 */ /* 0x000fe2000f8e0205 */
[----:B------:R-:W-:Y:S02]  /*1290*/  @!UP0 UMOV UR18, UR8 ;  /* 0x0000000800128c82 */ /* 0x000fe40008000000 */
[----:B------:R-:W-:-:S12]  /*12a0*/  UIMAD UR55, UR18, UR11, UR7 ;  /* 0x0000000b123772a4 */ /* 0x000fd8000f8e0207 */
.L_x_15:
[----:B------:R-:W1:Y:S01]  /*12b0*/  LDCU UR4, c[0x0][0xb30] ;  /* 0x00016600ff0477ac */ /* 0x000e620008000800 */
[----:B------:R-:W2:Y:S01]  /*12c0*/  S2UR UR7, SR_CgaCtaId ;  /* 0x00000000000779c3 */ /* 0x000ea20000008800 */
[----:B-1----:R-:W-:-:S09]  /*12d0*/  UISETP.NE.AND UP0, UPT, UR4, 0x1, UPT ;  /* 0x000000010400788c */ /* 0x002fd2000bf05270 */
[----:B--2---:R-:W-:Y:S05]  /*12e0*/  BRA.U UP0, `(.L_x_16) ;  /* 0x0000000100447547 */ /* 0x004fea000b800000 */
[----:B------:R-:W1:Y:S01]  /*12f0*/  LDCU.128 UR8, c[0x0][0xb10] ;  /* 0x00016200ff0877ac */ /* 0x000e620008000c00 */
[----:B------:R-:W2:Y:S01]  /*1300*/  LDCU UR5, c[0x0][0xb0c] ;  /* 0x00016180ff0577ac */ /* 0x000ea20008000800 */
[----:B------:R-:W3:Y:S01]  /*1310*/  LDCU UR4, c[0x0][0xb20] ;  /* 0x00016400ff0477ac */ /* 0x000ee20008000800 */
[----:B-1----:R-:W-:Y:S02]  /*1320*/  UIMAD.WIDE.U32 UR16, UR55, UR8, URZ ;  /* 0x00000008371072a5 */ /* 0x002fe4000f8e00ff */
[----:B------:R-:W-:Y:S02]  /*1330*/  UIMAD.WIDE.U32 UR14, UR54, UR11, URZ ;  /* 0x0000000b360e72a5 */ /* 0x000fe4000f8e00ff */
[----:B--2---:R-:W-:Y:S02]  /*1340*/  UISETP.NE.AND UP1, UPT, UR5, 0x1, UPT ;  /* 0x000000010500788c */ /* 0x004fe4000bf25270 */
[----:B------:R-:W-:Y:S01]  /*1350*/  UISETP.NE.AND UP0, UPT, UR10, 0x1, UPT ;  /* 0x000000010a00788c */ /* 0x000fe2000bf05270 */
[----:B------:R-:W-:-:S02]  /*1360*/  UMOV UR6, UR17 ;  /* 0x0000001100067c82 */ /* 0x000fc40008000000 */
[----:B------:R-:W-:Y:S01]  /*1370*/  UMOV UR14, UR15 ;  /* 0x0000000f000e7c82 */ /* 0x000fe20008000000 */
[----:B------:R-:W-:Y:S02]  /*1380*/  USHF.R.U32.HI UR6, URZ, UR9, UR6 ;  /* 0x00000009ff067299 */ /* 0x000fe40008011606 */
[----:B---3--:R-:W-:Y:S02]  /*1390*/  USHF.R.U32.HI UR4, URZ, UR4, UR14 ;  /* 0x00000004ff047299 */ /* 0x008fe4000801160e */
[----:B------:R-:W-:Y:S02]  /*13a0*/  USEL UR6, UR55, UR6, !UP1 ;  /* 0x0000000637067287 */ /* 0x000fe4000c800000 */
[----:B------:R-:W-:-:S04]  /*13b0*/  USEL UR4, UR54, UR4, !UP0 ;  /* 0x0000000436047287 */ /* 0x000fc8000c000000 */
[----:B------:R-:W-:Y:S02]  /*13c0*/  UIADD3 UR8, UPT, UPT, UR6, -UR4, URZ ;  /* 0x8000000406087290 */ /* 0x000fe4000fffe0ff */
[----:B------:R-:W-:Y:S02]  /*13d0*/  UIADD3 UR4, UPT, UPT, -UR6, UR4, URZ ;  /* 0x0000000406047290 */ /* 0x000fe4000fffe1ff */
[----:B------:R-:W-:Y:S02]  /*13e0*/  UIMAD UR54, UR8, UR10, UR54 ;  /* 0x0000000a083672a4 */ /* 0x000fe4000f8e0236 */
[----:B------:R-:W-:-:S12]  /*13f0*/  UIMAD UR55, UR4, UR5, UR55 ;  /* 0x00000005043772a4 */ /* 0x000fd8000f8e0237 */
.L_x_16:
[----:B------:R-:W-:Y:S01]  /*1400*/  BAR.SYNC.DEFER_BLOCKING 0x0 ;  /* 0x0000000000007b1d */ /* 0x000fe20000010000 */
[----:B------:R-:W-:Y:S01]  /*1410*/  UISETP.NE.AND UP0, UPT, UR12, 0x2, UPT ;  /* 0x000000020c00788c */ /* 0x000fe2000bf05270 */
[----:B------:R-:W-:Y:S02]  /*1420*/  ISETP.NE.OR P3, PT, R4, 0x2, !P3 ;  /* 0x000000020400780c */ /* 0x000fe40005f65670 */
[----:B------:R-:W-:Y:S02]  /*1430*/  LOP3.LUT R14, R6, 0x1f, RZ, 0xc0, !PT ;  /* 0x0000001f060e7812 */ /* 0x000fe400078ec0ff */
[----:B------:R-:W1:Y:S04]  /*1440*/  LDCU UR13, c[0x0][0xb24] ;  /* 0x00016480ff0d77ac */ /* 0x000e680008000800 */
[----:B------:R-:W-:Y:S05]  /*1450*/  BRA.U UP0, `(.L_x_17) ;  /* 0x00000011008c7547 */ /* 0x000fea000b800000 */
[----:B------:R-:W2:Y:S01]  /*1460*/  LDCU UR25, c[0x0][0x38c] ;  /* 0x00007180ff1977ac */ /* 0x000ea20008000800 */
[----:B------:R-:W-:Y:S01]  /*1470*/  PLOP3.LUT P1, PT, PT, PT, UP3, 0x80, 0x8 ;  /* 0x000000000008781c */ /* 0x000fe20003f2f038 */
[----:B------:R-:W-:Y:S01]  /*1480*/  HFMA2 R12, -RZ, RZ, 0, 0 ;  /* 0x00000000ff0c7431 */ /* 0x000fe200000001ff */
[----:B------:R-:W-:Y:S01]  /*1490*/  ISETP.EQ.OR P2, PT, R14, RZ, P3 ;  /* 0x000000ff0e00720c */ /* 0x000fe20001f42670 */
[----:B------:R-:W-:Y:S01]  /*14a0*/  IMAD.MOV.U32 R0, RZ, RZ, 0x1 ;  /* 0x00000001ff007424 */ /* 0x000fe200078e00ff */
[----:B------:R-:W-:Y:S01]  /*14b0*/  PLOP3.LUT P1, PT, P1, PT, PT, 0x8, 0x80 ;  /* 0x000000000080781c */ /* 0x000fe20000f2e170 */
[----:B------:R-:W-:Y:S01]  /*14c0*/  IMAD.MOV.U32 R9, RZ, RZ, RZ ;  /* 0x000000ffff097224 */ /* 0x000fe200078e00ff */
[----:B------:R-:W-:Y:S01]  /*14d0*/  MOV R11, 0x1 ;  /* 0x00000001000b7802 */ /* 0x000fe20000000f00 */
[----:B------:R-:W-:Y:S01]  /*14e0*/  IMAD.MOV.U32 R10, RZ, RZ, RZ ;  /* 0x000000ffff0a7224 */ /* 0x000fe200078e00ff */
[----:B------:R-:W3:Y:S01]  /*14f0*/  LDCU UR15, c[0x0][0x370] ;  /* 0x00006e00ff0f77ac */ /* 0x000ee20008000800 */
[----:B------:R-:W4:Y:S01]  /*1500*/  LDCU.64 UR28, c[0x0][0x348] ;  /* 0x00006900ff1c77ac */ /* 0x000f220008000a00 */
[----:B------:R-:W1:Y:S01]  /*1510*/  LDCU UR14, c[0x0][0x374] ;  /* 0x00006e80ff0e77ac */ /* 0x000e620008000800 */
[----:B--2---:R-:W-:Y:S01]  /*1520*/  UIADD3 UR4, UPT, UPT, UR25, 0x3f, URZ ;  /* 0x0000003f19047890 */ /* 0x004fe2000fffe0ff */
[----:B------:R-:W-:-:S03]  /*1530*/  UMOV UR23, URZ ;  /* 0x000000ff00177c82 */ /* 0x000fc60008000000 */
[----:B------:R-:W-:-:S04]  /*1540*/  USHF.R.S32.HI UR27, URZ, 0x1f, UR4 ;  /* 0x0000001fff1b7899 */ /* 0x000fc80008011404 */
[----:B------:R-:W-:Y:S02]  /*1550*/  ULEA.HI UR27, UR27, UR4, URZ, 0x6 ;  /* 0x000000041b1b7291 */ /* 0x000fe4000f8f30ff */
[----:B------:R-:W-:Y:S02]  /*1560*/  UIADD3 UR4, UPT, UPT, UR25, -0x1, URZ ;  /* 0xffffffff19047890 */ /* 0x000fe4000fffe0ff */
[----:B------:R-:W-:Y:S02]  /*1570*/  USHF.R.S32.HI UR27, URZ, 0x6, UR27 ;  /* 0x00000006ff1b7899 */ /* 0x000fe4000801141b */
[----:B------:R-:W-:Y:S02]  /*1580*/  UISETP.GE.U32.AND UP1, UPT, UR4, -0x7f, UPT ;  /* 0xffffff810400788c */ /* 0x000fe4000bf26070 */
[----:B------:R-:W-:Y:S02]  /*1590*/  UISETP.LT.U32.AND UP0, UPT, UR27, 0x4, UPT ;  /* 0x000000041b00788c */ /* 0x000fe4000bf01070 */
[----:B------:R-:W-:-:S02]  /*15a0*/  UIADD3 UR25, UPT, UPT, UR25, 0x7e, URZ ;  /* 0x0000007e19197890 */ /* 0x000fc4000fffe0ff */
[----:B------:R-:W-:-:S04]  /*15b0*/  USEL UR26, UR27, 0x4, UP0 ;  /* 0x000000041b1a7887 */ /* 0x000fc80008000000 */
[----:B------:R-:W-:Y:S02]  /*15c0*/  UIADD3 UR6, UPT, UPT, UR26, -0x1, URZ ;  /* 0xffffffff1a067890 */ /* 0x000fe4000fffe0ff */
[----:B------:R-:W-:Y:S02]  /*15d0*/  @UP1 UIADD3 UR6, UPT, UPT, UR26, URZ, URZ ;  /* 0x000000ff1a061290 */ /* 0x000fe4000fffe0ff */
[----:B------:R-:W-:Y:S02]  /*15e0*/  UIADD3 UR24, UPT, UPT, UR27, -UR26, URZ ;  /* 0x8000001a1b187290 */ /* 0x000fe4000fffe0ff */
[----:B-1-34-:R-:W-:-:S12]  /*15f0*/  UIADD3 UR6, UPT, UPT, UR6, 0x1, URZ ;  /* 0x0000000106067890 */ /* 0x01afd8000fffe0ff */
.L_x_35:
[----:B------:R-:W-:Y:S01]  /*1600*/  UISETP.NE.AND UP0, UPT, UR7, URZ, UPT ;  /* 0x000000ff0700728c */ /* 0x000fe2000bf05270 */
[----:B------:R-:W1:Y:S08]  /*1610*/  S2UR UR7, SR_CgaCtaId ;  /* 0x00000000000779c3 */ /* 0x000e700000008800 */
[----:B------:R-:W-:Y:S05]  /*1620*/  BRA.U UP0, `(.L_x_18) ;  /* 0x0000000100347547 */ /* 0x000fea000b800000 */
[----:B------:R-:W2:Y:S01]  /*1630*/  S2R R2, SR_CgaCtaId ;  /* 0x0000000000027919 */ /* 0x000ea20000008800 */
[----:B------:R-:W-:-:S04]  /*1640*/  MOV R3, 0x400 ;  /* 0x0000040000037802 */ /* 0x000fc80000000f00 */
[----:B--2---:R-:W-:Y:S02]  /*1650*/  LEA R2, R2, R3, 0x18 ;  /* 0x0000000302027211 */ /* 0x004fe400078ec0ff */
[----:B------:R-:W-:-:S03]  /*1660*/  SHF.L.U32 R3, R11, 0x1f, RZ ;  /* 0x0000001f0b037819 */ /* 0x000fc600000006ff */
[----:B------:R-:W-:-:S04]  /*1670*/  IMAD R2, R10, 0x8, R2 ;  /* 0x000000080a027824 */ /* 0x000fc800078e0202 */
[----:B------:R-:W2:Y:S02]  /*1680*/  SYNCS.PHASECHK.TRANS64.TRYWAIT P0, [R2+URZ+0xe0], R3 ;  /* 0x0000e003020075a7 */ /* 0x000ea400080011ff */
[----:B--2---:R-:W-:Y:S05]  /*1690*/  @!P0 BRA `(.L_x_19) ;  /* 0x0000008800a88947 */ /* 0x004fea0003800000 */
.L_x_116:
[----:B------:R2:W-:Y:S02]  /*16a0*/  SYNCS.ARRIVE.TRANS64.A1T0 RZ, [R2+URZ+0xd0], RZ ;  /* 0x0000d0ff02ff79a7 */ /* 0x0005e400081000ff */
[----:B--2---:R-:W-:-:S05]  /*16b0*/  VIADD R2, R10, 0x1 ;  /* 0x000000010a027836 */ /* 0x004fca0000000000 */
[----:B------:R-:W-:-:S04]  /*16c0*/  ISETP.NE.AND P0, PT, R2, 0x2, PT ;  /* 0x000000020200780c */ /* 0x000fc80003f05270 */
[----:B------:R-:W-:Y:S02]  /*16d0*/  SEL R3, RZ, 0x1, P0 ;  /* 0x00000001ff037807 */ /* 0x000fe40000000000 */
[----:B------:R-:W-:Y:S02]  /*16e0*/  SEL R10, R2, RZ, P0 ;  /* 0x000000ff020a7207 */ /* 0x000fe40000000000 */
[----:B------:R-:W-:-:S07]  /*16f0*/  LOP3.LUT R11, R11, R3, RZ, 0x3c, !PT ;  /* 0x000000030b0b7212 */ /* 0x000fce00078e3cff */
.L_x_18:
[----:B------:R-:W-:Y:S01]  /*1700*/  UMOV UR4, 0x400 ;  /* 0x0000040000047882 */ /* 0x000fe20000000000 */
[----:B------:R-:W-:Y:S01]  /*1710*/  SHF.L.U32 R2, R0, 0x1f, RZ ;  /* 0x0000001f00027819 */ /* 0x000fe200000006ff */
[----:B-1----:R-:W-:Y:S02]  /*1720*/  ULEA UR4, UR7, UR4, 0x18 ;  /* 0x0000000407047291 */ /* 0x002fe4000f8ec0ff */
[----:B------:R-:W-:Y:S02]  /*1730*/  UISETP.GE.U32.AND UP0, UPT, UR25, 0x7f, UPT ;  /* 0x0000007f1900788c */ /* 0x000fe4000bf06070 */
[----:B------:R-:W-:Y:S02]  /*1740*/  ULEA UR5, UR23, UR4, 0x3 ;  /* 0x0000000417057291 */ /* 0x000fe4000f8e18ff */
[----:B------:R-:W-:Y:S02]  /*1750*/  USHF.L.U32 UR35, UR55, 0x6, URZ ;  /* 0x0000000637237899 */ /* 0x000fe400080006ff */
[----:B------:R-:W-:Y:S01]  /*1760*/  UIMAD UR11, UR54, 0xf0, URZ ;  /* 0x000000f0360b78a4 */ /* 0x000fe2000f8e02ff */
[----:B------:R-:W-:-:S04]  /*1770*/  UMOV UR30, URZ ;  /* 0x000000ff001e7c82 */ /* 0x000fc80008000000 */
[----:B------:R1:W2:Y:S01]  /*1780*/  SYNCS.PHASECHK.TRANS64.TRYWAIT P0, [UR5+0x20], R2 ;  /* 0x00002002ff0075a7 */ /* 0x0002a20008001105 */
[----:B------:R-:W-:Y:S06]  /*1790*/  BRA.U !UP0, `(.L_x_20) ;  /* 0x0000000108a87547 */ /* 0x000fec000b800000 */
[----:B------:R-:W-:Y:S01]  /*17a0*/  UMOV UR16, URZ ;  /* 0x000000ff00107c82 */ /* 0x000fe20008000000 */
[----:B------:R-:W-:-:S05]  /*17b0*/  UMOV UR5, UR23 ;  /* 0x0000001700057c82 */ /* 0x000fca0008000000 */
.L_x_25:
[----:B--2---:R-:W-:Y:S01]  /*17c0*/  @!P3 MOV R3, 0x9800 ;  /* 0x000098000003b802 */ /* 0x004fe20000000f00 */
[----:B------:R-:W-:Y:S01]  /*17d0*/  ULEA UR33, UR5, UR4, 0x3 ;  /* 0x0000000405217291 */ /* 0x000fe2000f8e18ff */
[----:B--234-:R-:W-:Y:S11]  /*17e0*/  @P0 BRA `(.L_x_21) ;  /* 0x00000000000c0947 */ /* 0x01cff60003800000 */
[----:B-1----:R-:W-:Y:S04]  /*17f0*/  SHF.L.U32 R2, R0, 0x1f, RZ ;  /* 0x0000001f00027819 */ /* 0x002fe800000006ff */
[----:B------:R-:W1:Y:S02]  /*1800*/  SYNCS.PHASECHK.TRANS64.TRYWAIT P0, [UR33+0x20], R2 ;  /* 0x00002002ff0075a7 */ /* 0x000e640008001121 */
[----:B-1----:R-:W-:Y:S05]  /*1810*/  @!P0 BRA `(.L_x_22) ;  /* 0x00000088005c8947 */ /* 0x002fea0003800000 */
.L_x_21:
[----:B------:R2:W-:Y:S01]  /*1820*/  @!P3 SYNCS.ARRIVE.TRANS64 RZ, [UR33], R3 ;  /* 0x00000003ffffb9a7 */ /* 0x0005e20008000021 */
[----:B------:R-:W-:Y:S04]  /*1830*/  BSSY.RECONVERGENT B0, `(.L_x_23) ;  /* 0x0000003000007945 */ /* 0x000fe80003800200 */
[----:B------:R-:W-:Y:S05]  /*1840*/  @P2 BRA `(.L_x_24) ;  /* 0x0000000000042947 */ /* 0x000fea0003800000 */
[----:B------:R-:W-:Y:S05]  /*1850*/  BPT.TRAP 0x1 ;  /* 0x000000040000795c */ /* 0x000fea0000300000 */
.L_x_24:
[----:B------:R-:W-:Y:S05]  /*1860*/  BSYNC.RECONVERGENT B0 ;  /* 0x0000000000007941 */ /* 0x000fea0003800200 */
.L_x_23:
[----:B------:R-:W-:Y:S02]  /*1870*/  UIADD3 UR23, UPT, UPT, UR5, 0x1, URZ ;  /* 0x0000000105177890 */ /* 0x000fe4000fffe0ff */
[----:B------:R-:W-:Y:S02]  /*1880*/  UIADD3 UR18, UP1, UPT, UR28, 0x80, URZ ;  /* 0x000000801c127890 */ /* 0x000fe4000ff3e0ff */
[----:B------:R-:W-:Y:S02]  /*1890*/  UISETP.NE.AND UP0, UPT, UR23, 0x4, UPT ;  /* 0x000000041700788c */ /* 0x000fe4000bf05270 */
[----:B------:R-:W-:Y:S02]  /*18a0*/  ULEA UR32, UR5, UR4, 0xd ;  /* 0x0000000405207291 */ /* 0x000fe4000f8e68ff */
[----:B------:R-:W-:Y:S02]  /*18b0*/  USEL UR9, URZ, 0x1, UP0 ;  /* 0x00000001ff097887 */ /* 0x000fe40008000000 */
[----:B------:R-:W-:Y:S02]  /*18c0*/  USEL UR23, UR23, URZ, UP0 ;  /* 0x000000ff17177287 */ /* 0x000fe40008000000 */
[----:B------:R-:W-:Y:S02]  /*18d0*/  USHF.L.U32 UR34, UR16, 0x6, URZ ;  /* 0x0000000610227899 */ /* 0x000fe400080006ff */
[----:B------:R-:W-:Y:S01]  /*18e0*/  ULEA UR8, UR23, UR4, 0x3 ;  /* 0x0000000417087291 */ /* 0x000fe2000f8e18ff */
[----:B------:R-:W-:Y:S01]  /*18f0*/  LOP3.LUT R0, R0, UR9, RZ, 0x3c, !PT ;  /* 0x0000000900007c12 */ /* 0x000fe2000f8e3cff */
[----:B------:R-:W-:Y:S02]  /*1900*/  UIADD3.X UR19, UPT, UPT, URZ, UR29, URZ, UP1, !UPT ;  /* 0x0000001dff137290 */ /* 0x000fe40008ffe4ff */
[----:B------:R-:W-:Y:S01]  /*1910*/  UIADD3 UR32, UPT, UPT, UR32, 0xf300, URZ ;  /* 0x0000f30020207890 */ /* 0x000fe2000fffe0ff */
[----:B-1----:R-:W-:Y:S01]  /*1920*/  SHF.L.U32 R2, R0, 0x1f, RZ ;  /* 0x0000001f00027819 */ /* 0x002fe200000006ff */
[----:B------:R-:W-:Y:S02]  /*1930*/  UIADD3 UR30, UP0, UPT, UR28, 0x180, URZ ;  /* 0x000001801c1e7890 */ /* 0x000fe4000ff1e0ff */
[----:B------:R-:W-:Y:S01]  /*1940*/  UIADD3 UR16, UPT, UPT, UR16, 0x1, URZ ;  /* 0x0000000110107890 */ /* 0x000fe2000fffe0ff */
[----:B------:R3:W4:Y:S01]  /*1950*/  SYNCS.PHASECHK.TRANS64.TRYWAIT P0, [UR8+0x20], R2 ;  /* 0x00002002ff0075a7 */ /* 0x0007220008001108 */
[----:B------:R-:W-:Y:S01]  /*1960*/  UIMAD UR8, UR5, 0x7800, UR4 ;  /* 0x00007800050878a4 */ /* 0x000fe2000f8e0204 */
[----:B------:R-:W-:Y:S01]  /*1970*/  UMOV UR38, 0x0 ;  /* 0x0000000000267882 */ /* 0x000fe20000000000 */
[----:B------:R-:W-:Y:S02]  /*1980*/  UMOV UR39, 0x10000000 ;  /* 0x1000000000277882 */ /* 0x000fe40000000000 */
[----:B------:R-:W-:Y:S01]  /*1990*/  UIADD3 UR8, UPT, UPT, UR8, 0x17300, URZ ;  /* 0x0001730008087890 */ /* 0x000fe2000fffe0ff */
[----:B------:R-:W-:Y:S01]  /*19a0*/  UTMALDG.3D [UR32], [UR18], desc[UR38] ;  /* 0x00002620120075b4 */ /* 0x000fe20008011000 */
[----:B------:R-:W-:Y:S01]  /*19b0*/  UIADD3.X UR31, UPT, UPT, URZ, UR29, URZ, UP0, !UPT ;  /* 0x0000001dff1f7290 */ /* 0x000fe200087fe4ff */
[----:B------:R-:W-:Y:S01]  /*19c0*/  UMOV UR12, UR36 ;  /* 0x00000024000c7c82 */ /* 0x000fe20008000000 */
[----:B------:R-:W-:Y:S01]  /*19d0*/  UMOV UR9, UR33 ;  /* 0x0000002100097c82 */ /* 0x000fe20008000000 */
[----:B------:R-:W-:Y:S01]  /*19e0*/  UMOV UR10, UR34 ;  /* 0x00000022000a7c82 */ /* 0x000fe20008000000 */
[----:B------:R-:W-:Y:S01]  /*19f0*/  UISETP.NE.AND UP0, UPT, UR16, UR6, UPT ;  /* 0x000000061000728c */ /* 0x000fe2000bf05270 */
[----:B------:R-:W-:Y:S04]  /*1a00*/  UMOV UR5, UR23 ;  /* 0x0000001700057c82 */ /* 0x000fe80008000000 */
[----:B------:R1:W-:Y:S02]  /*1a10*/  UTMALDG.3D [UR8], [UR30], desc[UR38] ;  /* 0x000026081e0075b4 */ /* 0x0003e40008011000 */
[----:B-1----:R-:W-:Y:S02]  /*1a20*/  UMOV UR30, UR6 ;  /* 0x00000006001e7c82 */ /* 0x002fe40008000000 */
[----:B------:R-:W-:Y:S05]  /*1a30*/  BRA.U UP0, `(.L_x_25) ;  /* 0xfffffffd00607547 */ /* 0x000fea000b83ffff */
.L_x_20:
[----:B------:R-:W-:Y:S01]  /*1a40*/  ULEA UR5, UR23, UR4, 0x3 ;  /* 0x0000000417057291 */ /* 0x000fe2000f8e18ff */
[----:B-1-3--:R-:W-:Y:S01]  /*1a50*/  SHF.L.U32 R2, R0, 0x1f, RZ ;  /* 0x0000001f00027819 */ /* 0x00afe200000006ff */
[----:B------:R-:W-:Y:S01]  /*1a60*/  @!P1 SYNCS.ARRIVE.TRANS64.A1T0 RZ, [UR4+0x68], RZ ;  /* 0x000068ffffff99a7 */ /* 0x000fe20008100004 */
[----:B------:R-:W-:-:S06]  /*1a70*/  UISETP.GT.AND UP0, UPT, UR27, UR26, UPT ;  /* 0x0000001a1b00728c */ /* 0x000fcc000bf04270 */
[----:B--2-4-:R1:W2:Y:S03]  /*1a80*/  SYNCS.PHASECHK.TRANS64.TRYWAIT P0, [UR5+0x20], R2 ;  /* 0x00002002ff0075a7 */ /* 0x0142a60008001105 */
[----:B------:R-:W-:Y:S05]  /*1a90*/  BRA.U !UP0, `(.L_x_26) ;  /* 0x0000000108ac7547 */ /* 0x000fea000b800000 */
[----:B------:R-:W-:Y:S01]  /*1aa0*/  UIADD3 UR31, UPT, UPT, UR24, UR30, URZ ;  /* 0x0000001e181f7290 */ /* 0x000fe2000fffe0ff */
[----:B------:R-:W-:-:S11]  /*1ab0*/  UMOV UR5, UR23 ;  /* 0x0000001700057c82 */ /* 0x000fd60008000000 */
.L_x_31:
[----:B--2---:R-:W-:Y:S01]  /*1ac0*/  @!P3 MOV R3, 0x9800 ;  /* 0x000098000003b802 */ /* 0x004fe20000000f00 */
[----:B---3--:R-:W-:Y:S01]  /*1ad0*/  ULEA UR17, UR5, UR4, 0x3 ;  /* 0x0000000405117291 */ /* 0x008fe2000f8e18ff */
[----:B--2-4-:R-:W-:Y:S11]  /*1ae0*/  @P0 BRA `(.L_x_27) ;  /* 0x00000000000c0947 */ /* 0x014ff60003800000 */
[----:B-1----:R-:W-:Y:S04]  /*1af0*/  SHF.L.U32 R2, R0, 0x1f, RZ ;  /* 0x0000001f00027819 */ /* 0x002fe800000006ff */
[----:B------:R-:W1:Y:S02]  /*1b00*/  SYNCS.PHASECHK.TRANS64.TRYWAIT P0, [UR17+0x20], R2 ;  /* 0x00002002ff0075a7 */ /* 0x000e640008001111 */
[----:B-1----:R-:W-:Y:S05]  /*1b10*/  @!P0 BRA `(.L_x_28) ;  /* 0x0000008400b48947 */ /* 0x002fea0003800000 */
.L_x_27:
[----:B------:R2:W-:Y:S01]  /*1b20*/  @!P3 SYNCS.ARRIVE.TRANS64 RZ, [UR17], R3 ;  /* 0x00000003ffffb9a7 */ /* 0x0005e20008000011 */
[----:B------:R-:W-:Y:S04]  /*1b30*/  BSSY.RECONVERGENT B0, `(.L_x_29) ;  /* 0x0000003000007945 */ /* 0x000fe80003800200 */
[----:B------:R-:W-:Y:S05]  /*1b40*/  @P2 BRA `(.L_x_30) ;  /* 0x0000000000042947 */ /* 0x000fea0003800000 */
[----:B------:R-:W-:Y:S05]  /*1b50*/  BPT.TRAP 0x1 ;  /* 0x000000040000795c */ /* 0x000fea0000300000 */
.L_x_30:
[----:B------:R-:W-:Y:S05]  /*1b60*/  BSYNC.RECONVERGENT B0 ;  /* 0x0000000000007941 */ /* 0x000fea0003800200 */
.L_x_29:
[----:B------:R-:W-:Y:S02]  /*1b70*/  UIADD3 UR23, UPT, UPT, UR5, 0x1, URZ ;  /* 0x0000000105177890 */ /* 0x000fe4000fffe0ff */
[----:B------:R-:W-:Y:S02]  /*1b80*/  ULEA UR16, UR5, UR4, 0xd ;  /* 0x0000000405107291 */ /* 0x000fe4000f8e68ff */
[----:B------:R-:W-:Y:S02]  /*1b90*/  UISETP.NE.AND UP0, UPT, UR23, 0x4, UPT ;  /* 0x000000041700788c */ /* 0x000fe4000bf05270 */
[----:B------:R-:W-:Y:S02]  /*1ba0*/  UIADD3 UR40, UP1, UPT, UR28, 0x80, URZ ;  /* 0x000000801c287890 */ /* 0x000fe4000ff3e0ff */
[----:B------:R-:W-:Y:S02]  /*1bb0*/  USEL UR9, URZ, 0x1, UP0 ;  /* 0x00000001ff097887 */ /* 0x000fe40008000000 */
[----:B------:R-:W-:Y:S02]  /*1bc0*/  USEL UR23, UR23, URZ, UP0 ;  /* 0x000000ff17177287 */ /* 0x000fe40008000000 */
[----:B------:R-:W-:Y:S02]  /*1bd0*/  USHF.L.U32 UR18, UR30, 0x6, URZ ;  /* 0x000000061e127899 */ /* 0x000fe400080006ff */
[----:B------:R-:W-:Y:S01]  /*1be0*/  ULEA UR8, UR23, UR4, 0x3 ;  /* 0x0000000417087291 */ /* 0x000fe2000f8e18ff */
[----:B------:R-:W-:Y:S01]  /*1bf0*/  LOP3.LUT R0, R0, UR9, RZ, 0x3c, !PT ;  /* 0x0000000900007c12 */ /* 0x000fe2000f8e3cff */
[----:B------:R-:W-:Y:S02]  /*1c00*/  UIADD3 UR16, UPT, UPT, UR16, 0xf300, URZ ;  /* 0x0000f30010107890 */ /* 0x000fe4000fffe0ff */
[----:B------:R-:W-:Y:S01]  /*1c10*/  UIADD3.X UR41, UPT, UPT, URZ, UR29, URZ, UP1, !UPT ;  /* 0x0000001dff297290 */ /* 0x000fe20008ffe4ff */
[----:B-1----:R-:W-:Y:S01]  /*1c20*/  SHF.L.U32 R2, R0, 0x1f, RZ ;  /* 0x0000001f00027819 */ /* 0x002fe200000006ff */
[----:B------:R-:W-:Y:S02]  /*1c30*/  UIADD3 UR38, UP0, UPT, UR28, 0x180, URZ ;  /* 0x000001801c267890 */ /* 0x000fe4000ff1e0ff */
[----:B------:R-:W-:Y:S01]  /*1c40*/  UIADD3 UR30, UPT, UPT, UR30, 0x1, URZ ;  /* 0x000000011e1e7890 */ /* 0x000fe2000fffe0ff */
[----:B------:R3:W4:Y:S01]  /*1c50*/  SYNCS.PHASECHK.TRANS64.TRYWAIT P0, [UR8+0x20], R2 ;  /* 0x00002002ff0075a7 */ /* 0x0007220008001108 */
[----:B------:R-:W-:Y:S01]  /*1c60*/  UIMAD UR8, UR5, 0x7800, UR4 ;  /* 0x00007800050878a4 */ /* 0x000fe2000f8e0204 */
[----:B------:R-:W-:Y:S01]  /*1c70*/  UMOV UR32, 0x0 ;  /* 0x0000000000207882 */ /* 0x000fe20000000000 */
[----:B------:R-:W-:Y:S01]  /*1c80*/  UMOV UR33, 0x10000000 ;  /* 0x1000000000217882 */ /* 0x000fe20000000000 */
[----:B------:R-:W-:Y:S01]  /*1c90*/  UMOV UR19, UR35 ;  /* 0x0000002300137c82 */ /* 0x000fe20008000000 */
[----:B------:R-:W-:Y:S01]  /*1ca0*/  UMOV UR20, UR36 ;  /* 0x0000002400147c82 */ /* 0x000fe20008000000 */
[----:B------:R-:W-:Y:S01]  /*1cb0*/  UIADD3 UR8, UPT, UPT, UR8, 0x17300, URZ ;  /* 0x0001730008087890 */ /* 0x000fe2000fffe0ff */
[----:B------:R3:W-:Y:S01]  /*1cc0*/  UTMALDG.3D [UR16], [UR40], desc[UR32] ;  /* 0x00002010280075b4 */ /* 0x0007e20008011000 */
[----:B------:R-:W-:Y:S01]  /*1cd0*/  UIADD3.X UR39, UPT, UPT, URZ, UR29, URZ, UP0, !UPT ;  /* 0x0000001dff277290 */ /* 0x000fe200087fe4ff */
[----:B------:R-:W-:Y:S01]  /*1ce0*/  UMOV UR12, UR36 ;  /* 0x00000024000c7c82 */ /* 0x000fe20008000000 */
[----:B------:R-:W-:Y:S01]  /*1cf0*/  UMOV UR9, UR17 ;  /* 0x0000001100097c82 */ /* 0x000fe20008000000 */
[----:B------:R-:W-:Y:S01]  /*1d00*/  UMOV UR10, UR18 ;  /* 0x00000012000a7c82 */ /* 0x000fe20008000000 */
[----:B------:R-:W-:Y:S01]  /*1d10*/  UISETP.NE.AND UP0, UPT, UR30, UR31, UPT ;  /* 0x0000001f1e00728c */ /* 0x000fe2000bf05270 */
[----:B------:R-:W-:Y:S04]  /*1d20*/  UMOV UR5, UR23 ;  /* 0x0000001700057c82 */ /* 0x000fe80008000000 */
[----:B------:R3:W-:Y:S04]  /*1d30*/  UTMALDG.3D [UR8], [UR38], desc[UR32] ;  /* 0x00002008260075b4 */ /* 0x0007e80008011000 */
[----:B------:R-:W-:Y:S05]  /*1d40*/  BRA.U UP0, `(.L_x_31) ;  /* 0xfffffffd005c7547 */ /* 0x000fea000b83ffff */
.L_x_26:
[C---:B--2---:R-:W-:Y:S01]  /*1d50*/  LEA R3, R9.reuse, UR4, 0x3 ;  /* 0x0000000409037c11 */ /* 0x044fe2000f8e18ff */
[----:B------:R-:W-:Y:S01]  /*1d60*/  NOP ;  /* 0x0000000000007918 */ /* 0x000fe20000000000 */
[----:B-1-3--:R-:W-:Y:S02]  /*1d70*/  SHF.L.U32 R2, R12, 0x1f, RZ ;  /* 0x0000001f0c027819 */ /* 0x00afe400000006ff */
[----:B------:R-:W-:Y:S02]  /*1d80*/  LEA R4, R9, UR4, 0x4 ;  /* 0x0000000409047c11 */ /* 0x000fe4000f8e20ff */
[----:B----4-:R-:W1:Y:S02]  /*1d90*/  SYNCS.PHASECHK.TRANS64.TRYWAIT P0, [R3+URZ+0x70], R2 ;  /* 0x00007002030075a7 */ /* 0x010e6400080011ff */
[----:B-1----:R-:W-:Y:S05]  /*1da0*/  @!P0 BRA `(.L_x_32) ;  /* 0x0000008400288947 */ /* 0x002fea0003800000 */
.L_x_119:
[----:B------:R-:W2:Y:S01]  /*1db0*/  LDS.128 R4, [R4+0x100] ;  /* 0x0001000004047984 */ /* 0x000ea20000000c00 */
[----:B------:R-:W-:Y:S01]  /*1dc0*/  UISETP.GE.AND UP0, UPT, UR13, 0x1, UPT ;  /* 0x000000010d00788c */ /* 0x000fe2000bf06270 */
[----:B------:R-:W-:Y:S01]  /*1dd0*/  @!PT LDS RZ, [RZ] ;  /* 0x00000000fffff984 */ /* 0x000fe20000000800 */
[----:B------:R-:W-:Y:S01]  /*1de0*/  @!PT LDS RZ, [RZ] ;  /* 0x00000000fffff984 */ /* 0x000fe20000000800 */
[----:B------:R-:W-:Y:S01]  /*1df0*/  @!PT LDS RZ, [RZ] ;  /* 0x00000000fffff984 */ /* 0x000fe20000000800 */
[----:B------:R-:W-:Y:S01]  /*1e00*/  @!PT LDS RZ, [RZ] ;  /* 0x00000000fffff984 */ /* 0x000fe20000000800 */
[----:B------:R3:W-:Y:S06]  /*1e10*/  MEMBAR.ALL.CTA ;  /* 0x0000000000007992 */ /* 0x0007ec0000008000 */
[----:B---3--:R-:W3:Y:S01]  /*1e20*/  FENCE.VIEW.ASYNC.S ;  /* 0x00000000000073c6 */ /* 0x008ee20000000000 */
[----:B--2---:R-:W-:-:S13]  /*1e30*/  LOP3.LUT P0, RZ, R6, 0x1, RZ, 0xc0, !PT ;  /* 0x0000000106ff7812 */ /* 0x004fda000780c0ff */
[----:B---3--:R-:W-:Y:S01]  /*1e40*/  VOTEU.ANY UP1, P0 ;  /* 0x0000000000ff7886 */ /* 0x008fe20000020100 */
[----:B------:R-:W-:-:S13]  /*1e50*/  PLOP3.LUT P0, PT, PT, PT, UP1, 0x80, 0x8 ;  /* 0x000000000008781c */ /* 0x000fda0003f0f018 */
[----:B-1----:R-:W-:Y:S02]  /*1e60*/  @P0 LOP3.LUT R2, R5, 0xffff, RZ, 0xc0, !PT ;  /* 0x0000ffff05020812 */ /* 0x002fe400078ec0ff */
[----:B------:R-:W-:Y:S02]  /*1e70*/  @P0 MOV R8, R4 ;  /* 0x0000000400080202 */ /* 0x000fe40000000f00 */
[----:B------:R-:W-:Y:S01]  /*1e80*/  @P0 R2UR UR8, R2 ;  /* 0x00000000020802ca */ /* 0x000fe200000e0000 */
[----:B------:R-:W-:Y:S01]  /*1e90*/  VIADD R2, R3, 0x80 ;  /* 0x0000008003027836 */ /* 0x000fe20000000000 */
[----:B------:R-:W-:Y:S02]  /*1ea0*/  @P0 SHF.R.U32.HI R4, RZ, 0x10, R5 ;  /* 0x00000010ff040819 */ /* 0x000fe40000011605 */
[----:B------:R-:W-:Y:S02]  /*1eb0*/  @P0 R2UR UR9, R8 ;  /* 0x00000000080902ca */ /* 0x000fe400000e0000 */
[----:B------:R-:W-:-:S02]  /*1ec0*/  PRMT R2, RZ, 0x654, R2 ;  /* 0x00000654ff027816 */ /* 0x000fc40000000002 */
[----:B------:R-:W-:Y:S02]  /*1ed0*/  @P0 R2UR UR5, R4 ;  /* 0x00000000040502ca */ /* 0x000fe400000e0000 */
[----:B------:R1:W-:Y:S03]  /*1ee0*/  SYNCS.ARRIVE.TRANS64.RED.A1T0 RZ, [R2+URZ], RZ ;  /* 0x000000ff02ff79a7 */ /* 0x0003e600081004ff */
[----:B------:R-:W-:-:S04]  /*1ef0*/  @UP1 UMOV UR21, UR8 ;  /* 0x0000000800151c82 */ /* 0x000fc80008000000 */
[----:B------:R-:W-:-:S04]  /*1f00*/  @UP1 UMOV UR22, UR9 ;  /* 0x0000000900161c82 */ /* 0x000fc80008000000 */
[----:B------:R-:W-:Y:S01]  /*1f10*/  @UP1 UMOV UR36, UR5 ;  /* 0x0000000500241c82 */ /* 0x000fe20008000000 */
[----:B------:R-:W-:Y:S05]  /*1f20*/  BRA.U !UP0, `(.L_x_33) ;  /* 0x0000000108d47547 */ /* 0x000fea000b800000 */
[----:B------:R-:W2:Y:S01]  /*1f30*/  LDCU.128 UR8, c[0x0][0xb10] ;  /* 0x00016200ff0877ac */ /* 0x000ea20008000c00 */
[----:B------:R-:W3:Y:S01]  /*1f40*/  LDCU UR5, c[0x0][0xb20] ;  /* 0x00016400ff0577ac */ /* 0x000ee20008000800 */
[----:B------:R-:W4:Y:S01]  /*1f50*/  LDCU UR12, c[0x0][0xb0c] ;  /* 0x00016180ff0c77ac */ /* 0x000f220008000800 */
[----:B------:R-:W1:Y:S01]  /*1f60*/  LDCU.64 UR16, c[0x0][0xb28] ;  /* 0x00016500ff1077ac */ /* 0x000e620008000a00 */
[----:B------:R-:W-:Y:S02]  /*1f70*/  UISETP.NE.AND UP3, UPT, UR13, 0x1, UPT ;  /* 0x000000010d00788c */ /* 0x000fe4000bf65270 */
[----:B--2---:R-:W-:Y:S02]  /*1f80*/  UIMAD.WIDE.U32 UR32, UR14, UR11, URZ ;  /* 0x0000000b0e2072a5 */ /* 0x004fe4000f8e00ff */
[----:B------:R-:W-:Y:S02]  /*1f90*/  UIMAD.WIDE.U32 UR18, UR15, UR8, URZ ;  /* 0x000000080f1272a5 */ /* 0x000fe4000f8e00ff */
[----:B------:R-:W-:-:S02]  /*1fa0*/  UIMAD.WIDE.U32 UR30, UR21, UR11, URZ ;  /* 0x0000000b151e72a5 */ /* 0x000fc4000f8e00ff */
[----:B------:R-:W-:Y:S01]  /*1fb0*/  UISETP.NE.AND UP0, UPT, UR10, 0x1, UPT ;  /* 0x000000010a00788c */ /* 0x000fe2000bf05270 */
[----:B------:R-:W-:Y:S02]  /*1fc0*/  UMOV UR11, UR33 ;  /* 0x00000021000b7c82 */ /* 0x000fe40008000000 */
[----:B------:R-:W-:Y:S01]  /*1fd0*/  UMOV UR18, UR19 ;  /* 0x0000001300127c82 */ /* 0x000fe20008000000 */
[----:B---3--:R-:W-:Y:S02]  /*1fe0*/  USHF.R.U32.HI UR11, URZ, UR5, UR11 ;  /* 0x00000005ff0b7299 */ /* 0x008fe4000801160b */
[----:B----4-:R-:W-:Y:S02]  /*1ff0*/  UISETP.NE.AND UP2, UPT, UR12, 0x1, UPT ;  /* 0x000000010c00788c */ /* 0x010fe4000bf45270 */
[----:B------:R-:W-:Y:S02]  /*2000*/  USHF.R.U32.HI UR18, URZ, UR9, UR18 ;  /* 0x00000009ff127299 */ /* 0x000fe40008011612 */
[----:B------:R-:W-:-:S02]  /*2010*/  USEL UR11, UR14, UR11, !UP0 ;  /* 0x0000000b0e0b7287 */ /* 0x000fc4000c000000 */
[----:B------:R-:W-:Y:S02]  /*2020*/  USEL UR18, UR15, UR18, !UP2 ;  /* 0x000000120f127287 */ /* 0x000fe4000d000000 */
[----:B-1----:R-:W-:Y:S02]  /*2030*/  UIMAD.WIDE.U32 UR34, UR11, UR16, URZ ;  /* 0x000000100b2272a5 */ /* 0x002fe4000f8e00ff */
[----:B------:R-:W-:Y:S02]  /*2040*/  UIMAD.WIDE.U32 UR32, UR22, UR8, URZ ;  /* 0x00000008162072a5 */ /* 0x000fe4000f8e00ff */
[----:B------:R-:W-:Y:S01]  /*2050*/  UIMAD.WIDE.U32 UR38, UR18, UR16, URZ ;  /* 0x00000010122672a5 */ /* 0x000fe2000f8e00ff */
[----:B------:R-:W-:Y:S02]  /*2060*/  UMOV UR30, UR31 ;  /* 0x0000001f001e7c82 */ /* 0x000fe40008000000 */
[----:B------:R-:W-:Y:S01]  /*2070*/  UMOV UR34, UR35 ;  /* 0x0000002300227c82 */ /* 0x000fe20008000000 */
[----:B------:R-:W-:-:S02]  /*2080*/  USHF.R.U32.HI UR30, URZ, UR5, UR30 ;  /* 0x00000005ff1e7299 */ /* 0x000fc4000801161e */
[----:B------:R-:W-:Y:S01]  /*2090*/  @UP3 USHF.R.U32.HI UR11, URZ, UR17, UR34 ;  /* 0x00000011ff0b3299 */ /* 0x000fe20008011622 */
[----:B------:R-:W-:Y:S01]  /*20a0*/  UMOV UR32, UR33 ;  /* 0x0000002100207c82 */ /* 0x000fe20008000000 */
[----:B------:R-:W-:Y:S01]  /*20b0*/  UMOV UR38, UR39 ;  /* 0x0000002700267c82 */ /* 0x000fe20008000000 */
[----:B------:R-:W-:Y:S02]  /*20c0*/  USHF.R.U32.HI UR32, URZ, UR9, UR32 ;  /* 0x00000009ff207299 */ /* 0x000fe40008011620 */
[----:B------:R-:W-:Y:S02]  /*20d0*/  USEL UR30, UR21, UR30, !UP0 ;  /* 0x0000001e151e7287 */ /* 0x000fe4000c000000 */
[----:B------:R-:W-:Y:S02]  /*20e0*/  @UP3 USHF.R.U32.HI UR18, URZ, UR17, UR38 ;  /* 0x00000011ff123299 */ /* 0x000fe40008011626 */
[----:B------:R-:W-:Y:S02]  /*20f0*/  UIMAD UR11, UR13, UR11, URZ ;  /* 0x0000000b0d0b72a4 */ /* 0x000fe4000f8e02ff */
[----:B------:R-:W-:-:S02]  /*2100*/  USEL UR32, UR22, UR32, !UP2 ;  /* 0x0000002016207287 */ /* 0x000fc4000d000000 */
[----:B------:R-:W-:Y:S02]  /*2110*/  UIMAD UR5, UR13, UR18, URZ ;  /* 0x000000120d0572a4 */ /* 0x000fe4000f8e02ff */
        /* <DEDUP_REMOVED lines=22> */
.L_x_33:
[----:B------:R-:W2:Y:S02]  /*2280*/  LDCU UR5, c[0x0][0xb30] ;  /* 0x00016600ff0577ac */ /* 0x000ea40008000800 */
[----:B--2---:R-:W-:-:S09]  /*2290*/  UISETP.NE.AND UP0, UPT, UR5, 0x1, UPT ;  /* 0x000000010500788c */ /* 0x004fd2000bf05270 */
[----:B------:R-:W-:Y:S05]  /*22a0*/  BRA.U UP0, `(.L_x_34) ;  /* 0x0000000100447547 */ /* 0x000fea000b800000 */
[----:B------:R-:W2:Y:S01]  /*22b0*/  LDCU.128 UR8, c[0x0][0xb10] ;  /* 0x00016200ff0877ac */ /* 0x000ea20008000c00 */
[----:B------:R-:W3:Y:S01]  /*22c0*/  LDCU UR12, c[0x0][0xb0c] ;  /* 0x00016180ff0c77ac */ /* 0x000ee20008000800 */
[----:B------:R-:W4:Y:S01]  /*22d0*/  LDCU UR5, c[0x0][0xb20] ;  /* 0x00016400ff0577ac */ /* 0x000f220008000800 */
[----:B--2---:R-:W-:Y:S02]  /*22e0*/  UIMAD.WIDE.U32 UR18, UR22, UR8, URZ ;  /* 0x00000008161272a5 */ /* 0x004fe4000f8e00ff */
[----:B------:R-:W-:Y:S02]  /*22f0*/  UIMAD.WIDE.U32 UR16, UR21, UR11, URZ ;  /* 0x0000000b151072a5 */ /* 0x000fe4000f8e00ff */
[----:B---3--:R-:W-:Y:S02]  /*2300*/  UISETP.NE.AND UP2, UPT, UR12, 0x1, UPT ;  /* 0x000000010c00788c */ /* 0x008fe4000bf45270 */
[----:B------:R-:W-:Y:S01]  /*2310*/  UISETP.NE.AND UP0, UPT, UR10, 0x1, UPT ;  /* 0x000000010a00788c */ /* 0x000fe2000bf05270 */
[----:B------:R-:W-:-:S02]  /*2320*/  UMOV UR8, UR19 ;  /* 0x0000001300087c82 */ /* 0x000fc40008000000 */
[----:B------:R-:W-:Y:S01]  /*2330*/  UMOV UR16, UR17 ;  /* 0x0000001100107c82 */ /* 0x000fe20008000000 */
[----:B------:R-:W-:Y:S02]  /*2340*/  USHF.R.U32.HI UR8, URZ, UR9, UR8 ;  /* 0x00000009ff087299 */ /* 0x000fe40008011608 */
[----:B----4-:R-:W-:Y:S02]  /*2350*/  USHF.R.U32.HI UR5, URZ, UR5, UR16 ;  /* 0x00000005ff057299 */ /* 0x010fe40008011610 */
[----:B------:R-:W-:Y:S02]  /*2360*/  USEL UR8, UR22, UR8, !UP2 ;  /* 0x0000000816087287 */ /* 0x000fe4000d000000 */
[----:B------:R-:W-:-:S04]  /*2370*/  USEL UR5, UR21, UR5, !UP0 ;  /* 0x0000000515057287 */ /* 0x000fc8000c000000 */
[----:B------:R-:W-:Y:S02]  /*2380*/  UIADD3 UR9, UPT, UPT, UR8, -UR5, URZ ;  /* 0x8000000508097290 */ /* 0x000fe4000fffe0ff */
[----:B------:R-:W-:Y:S02]  /*2390*/  UIADD3 UR5, UPT, UPT, -UR8, UR5, URZ ;  /* 0x0000000508057290 */ /* 0x000fe4000fffe1ff */
[----:B------:R-:W-:Y:S02]  /*23a0*/  UIMAD UR21, UR9, UR10, UR21 ;  /* 0x0000000a091572a4 */ /* 0x000fe4000f8e0215 */
[----:B------:R-:W-:-:S12]  /*23b0*/  UIMAD UR22, UR5, UR12, UR22 ;  /* 0x0000000c051672a4 */ /* 0x000fd8000f8e0216 */
.L_x_34:
[----:B-1----:R-:W-:Y:S01]  /*23c0*/  VIADD R2, R9, 0x1 ;  /* 0x0000000109027836 */ /* 0x002fe20000000000 */
[----:B------:R-:W-:Y:S01]  /*23d0*/  PLOP3.LUT P1, PT, PT, PT, PT, 0x80, 0x8 ;  /* 0x000000000008781c */ /* 0x000fe20003f2f070 */
[----:B------:R-:W-:Y:S02]  /*23e0*/  UIADD3 UR55, UPT, UPT, UR22, UR49, URZ ;  /* 0x0000003116377290 */ /* 0x000fe4000fffe0ff */
[----:B------:R-:W-:Y:S01]  /*23f0*/  UIADD3 UR54, UPT, UPT, UR21, UR48, URZ ;  /* 0x0000003015367290 */ /* 0x000fe2000fffe0ff */
[----:B------:R-:W-:-:S04]  /*2400*/  ISETP.NE.AND P0, PT, R2, 0x2, PT ;  /* 0x000000020200780c */ /* 0x000fc80003f05270 */
[----:B------:R-:W-:Y:S02]  /*2410*/  SEL R3, RZ, 0x1, P0 ;  /* 0x00000001ff037807 */ /* 0x000fe40000000000 */
[----:B------:R-:W-:Y:S02]  /*2420*/  SEL R9, R2, RZ, P0 ;  /* 0x000000ff02097207 */ /* 0x000fe40000000000 */
[----:B------:R-:W-:Y:S01]  /*2430*/  LOP3.LUT R12, R12, R3, RZ, 0x3c, !PT ;  /* 0x000000030c0c7212 */ /* 0x000fe200078e3cff */
[----:B------:R-:W-:Y:S06]  /*2440*/  BRA.U UP1, `(.L_x_35) ;  /* 0xfffffff1016c7547 */ /* 0x000fec000b83ffff */
[----:B------:R-:W-:Y:S01]  /*2450*/  UIADD3 UR4, UPT, UPT, UR4, 0x20, URZ ;  /* 0x0000002004047890 */ /* 0x000fe2000fffe0ff */
[----:B------:R-:W-:-:S03]  /*2460*/  SHF.L.U32 R2, R0, 0x1f, RZ ;  /* 0x0000001f00027819 */ /* 0x000fc600000006ff */
[----:B------:R-:W-:-:S09]  /*2470*/  ULEA UR5, UR23, UR4, 0x3 ;  /* 0x0000000417057291 */ /* 0x000fd2000f8e18ff */
[----:B------:R-:W1:Y:S02]  /*2480*/  SYNCS.PHASECHK.TRANS64.TRYWAIT P0, [UR5], R2 ;  /* 0x00000002ff0075a7 */ /* 0x000e640008001105 */
[----:B-1----:R-:W-:Y:S05]  /*2490*/  @!P0 BRA `(.L_x_36) ;  /* 0x0000007c00808947 */ /* 0x002fea0003800000 */
.L_x_121:
[----:B------:R-:W-:-:S04]  /*24a0*/  UIADD3 UR6, UPT, UPT, UR23, 0x1, URZ ;  /* 0x0000000117067890 */ /* 0x000fc8000fffe0ff */
[----:B------:R-:W-:-:S04]  /*24b0*/  UISETP.NE.AND UP0, UPT, UR6, 0x4, UPT ;  /* 0x000000040600788c */ /* 0x000fc8000bf05270 */
[----:B------:R-:W-:Y:S02]  /*24c0*/  USEL UR7, URZ, 0x1, UP0 ;  /* 0x00000001ff077887 */ /* 0x000fe40008000000 */
[----:B------:R-:W-:-:S04]  /*24d0*/  USEL UR6, UR6, URZ, UP0 ;  /* 0x000000ff06067287 */ /* 0x000fc80008000000 */
[----:B------:R-:W-:Y:S01]  /*24e0*/  ULEA UR5, UR6, UR4, 0x3 ;  /* 0x0000000406057291 */ /* 0x000fe2000f8e18ff */
[----:B------:R-:W-:-:S04]  /*24f0*/  LOP3.LUT R0, R0, UR7, RZ, 0x3c, !PT ;  /* 0x0000000700007c12 */ /* 0x000fc8000f8e3cff */
[----:B-1----:R-:W-:-:S04]  /*2500*/  SHF.L.U32 R2, R0, 0x1f, RZ ;  /* 0x0000001f00027819 */ /* 0x002fc800000006ff */
[----:B------:R-:W1:Y:S02]  /*2510*/  SYNCS.PHASECHK.TRANS64.TRYWAIT P0, [UR5], R2 ;  /* 0x00000002ff0075a7 */ /* 0x000e640008001105 */
[----:B-1----:R-:W-:Y:S05]  /*2520*/  @!P0 BRA `(.L_x_37) ;  /* 0x0000007c00748947 */ /* 0x002fea0003800000 */
.L_x_123:
        /* <DEDUP_REMOVED lines=9> */
.L_x_125:
[----:B------:R-:W-:-:S04]  /*25c0*/  UIADD3 UR6, UPT, UPT, UR6, 0x1, URZ ;  /* 0x0000000106067890 */ /* 0x000fc8000fffe0ff */
[----:B------:R-:W-:-:S04]  /*25d0*/  UISETP.NE.AND UP0, UPT, UR6, 0x4, UPT ;  /* 0x000000040600788c */ /* 0x000fc8000bf05270 */
[----:B------:R-:W-:Y:S02]  /*25e0*/  USEL UR5, URZ, 0x1, UP0 ;  /* 0x00000001ff057887 */ /* 0x000fe40008000000 */
[----:B------:R-:W-:-:S04]  /*25f0*/  USEL UR6, UR6, URZ, UP0 ;  /* 0x000000ff06067287 */ /* 0x000fc80008000000 */
[----:B------:R-:W-:Y:S01]  /*2600*/  ULEA UR6, UR6, UR4, 0x3 ;  /* 0x0000000406067291 */ /* 0x000fe2000f8e18ff */
[----:B-1----:R-:W-:-:S04]  /*2610*/  LOP3.LUT R2, R0, UR5, RZ, 0x3c, !PT ;  /* 0x0000000500027c12 */ /* 0x002fc8000f8e3cff */
[----:B------:R-:W-:Y:S01]  /*2620*/  SHF.L.U32 R2, R2, 0x1f, RZ ;  /* 0x0000001f02027819 */ /* 0x000fe200000006ff */
[----:B------:R-:W-:-:S07]  /*2630*/  IMAD.U32 R0, RZ, RZ, UR6 ;  /* 0x00000006ff007e24 */ /* 0x000fce000f8e00ff */
.L_x_39:
[----:B-1----:R1:W2:Y:S02]  /*2640*/  SYNCS.PHASECHK.TRANS64.TRYWAIT P0, [R0+URZ], R2 ;  /* 0x00000002000075a7 */ /* 0x0022a400080011ff */
[----:B--2---:R-:W-:Y:S05]  /*2650*/  @!P0 NANOSLEEP.SYNCS 0x989680 ;  /* 0x009896800000895d */ /* 0x004fea0003900000 */
[----:B------:R-:W2:Y:S02]  /*2660*/  @!P0 SYNCS.PHASECHK.TRANS64 P0, [R0+URZ], R2 ;  /* 0x00000002000085a7 */ /* 0x000ea400080010ff */
[----:B--2---:R-:W-:Y:S05]  /*2670*/  @P0 EXIT ;  /* 0x000000000000094d */ /* 0x004fea0003800000 */
[----:B------:R-:W-:Y:S05]  /*2680*/  BRA `(.L_x_39) ;  /* 0xfffffffc00ec7947 */ /* 0x000fea000383ffff */
.L_x_17:
[----:B------:R-:W-:-:S04]  /*2690*/  UISETP.NE.AND UP0, UPT, UR7, URZ, UPT ;  /* 0x000000ff0700728c */ /* 0x000fc8000bf05270 */
[----:B------:R-:W-:-:S09]  /*26a0*/  UISETP.NE.OR UP0, UPT, UR12, 0x1, UP0 ;  /* 0x000000010c00788c */ /* 0x000fd20008705670 */
[----:B------:R-:W-:Y:S05]  /*26b0*/  BRA.U UP0, `(.L_x_40) ;  /* 0x0000000500507547 */ /* 0x000fea000b800000 */
[----:B------:R-:W-:Y:S01]  /*26c0*/  HFMA2 R9, -RZ, RZ, 0, 0 ;  /* 0x00000000ff097431 */ /* 0x000fe200000001ff */
[----:B------:R-:W-:Y:S01]  /*26d0*/  ISETP.NE.AND P2, PT, R14, RZ, PT ;  /* 0x000000ff0e00720c */ /* 0x000fe20003f45270 */
[----:B------:R-:W-:Y:S01]  /*26e0*/  IMAD.MOV.U32 R10, RZ, RZ, 0x1 ;  /* 0x00000001ff0a7424 */ /* 0x000fe200078e00ff */
[----:B------:R-:W-:Y:S01]  /*26f0*/  MOV R4, RZ ;  /* 0x000000ff00047202 */ /* 0x000fe20000000f00 */
[----:B------:R-:W-:Y:S01]  /*2700*/  IMAD.MOV.U32 R12, RZ, RZ, RZ ;  /* 0x000000ffff0c7224 */ /* 0x000fe200078e00ff */
[----:B------:R-:W-:Y:S01]  /*2710*/  UMOV UR4, 0x400 ;  /* 0x0000040000047882 */ /* 0x000fe20000000000 */
[----:B------:R-:W-:Y:S01]  /*2720*/  IMAD.MOV.U32 R11, RZ, RZ, RZ ;  /* 0x000000ffff0b7224 */ /* 0x000fe200078e00ff */
[----:B------:R-:W-:Y:S01]  /*2730*/  ULEA UR7, UR7, UR4, 0x18 ;  /* 0x0000000407077291 */ /* 0x000fe2000f8ec0ff */
[----:B------:R-:W-:-:S11]  /*2740*/  UMOV UR6, URZ ;  /* 0x000000ff00067c82 */ /* 0x000fd60008000000 */
.L_x_44:
[----:B------:R-:W-:Y:S02]  /*2750*/  LEA R0, R4, UR7, 0x3 ;  /* 0x0000000704007c11 */ /* 0x000fe4000f8e18ff */
[----:B------:R-:W-:-:S03]  /*2760*/  SHF.L.U32 R2, R11, 0x1f, RZ ;  /* 0x0000001f0b027819 */ /* 0x000fc600000006ff */
[----:B------:R-:W-:Y:S01]  /*2770*/  VIADD R3, R0, 0xe0 ;  /* 0x000000e000037836 */ /* 0x000fe20000000000 */
[----:B------:R-:W2:Y:S02]  /*2780*/  SYNCS.PHASECHK.TRANS64.TRYWAIT P0, [R0+URZ+0xd0], R2 ;  /* 0x0000d002000075a7 */ /* 0x000ea400080011ff */
[----:B--2---:R-:W-:Y:S05]  /*2790*/  @!P0 BRA `(.L_x_41) ;  /* 0x0000007c00088947 */ /* 0x004fea0003800000 */
.L_x_126:
[----:B------:R-:W-:Y:S01]  /*27a0*/  ULEA UR5, UR6, UR7, 0x3 ;  /* 0x0000000706057291 */ /* 0x000fe2000f8e18ff */
[----:B--2---:R-:W-:Y:S01]  /*27b0*/  PRMT R0, RZ, 0x654, R3 ;  /* 0x00000654ff007816 */ /* 0x004fe20000000003 */
[----:B------:R-:W-:Y:S01]  /*27c0*/  @!P2 IMAD.MOV.U32 R5, RZ, RZ, 0x10 ;  /* 0x00000010ff05a424 */ /* 0x000fe200078e00ff */
[----:B------:R-:W-:Y:S01]  /*27d0*/  SHF.L.U32 R2, R10, 0x1f, RZ ;  /* 0x0000001f0a027819 */ /* 0x000fe200000006ff */
[----:B------:R-:W-:Y:S01]  /*27e0*/  UIADD3 UR4, UPT, UPT, UR5, 0x70, URZ ;  /* 0x0000007005047890 */ /* 0x000fe2000fffe0ff */
[----:B------:R2:W-:Y:S04]  /*27f0*/  SYNCS.ARRIVE.TRANS64.RED.A1T0 RZ, [R0+URZ], RZ ;  /* 0x000000ff00ff79a7 */ /* 0x0005e800081004ff */
[----:B------:R-:W3:Y:S01]  /*2800*/  SYNCS.PHASECHK.TRANS64.TRYWAIT P0, [UR5+0x80], R2 ;  /* 0x00008002ff0075a7 */ /* 0x000ee20008001105 */
[----:B--2---:R-:W-:-:S05]  /*2810*/  IMAD.U32 R0, RZ, RZ, UR4 ;  /* 0x00000004ff007e24 */ /* 0x004fca000f8e00ff */
[----:B------:R-:W-:Y:S01]  /*2820*/  PRMT R0, R14, 0x654, R0 ;  /* 0x000006540e007816 */ /* 0x000fe20000000000 */
[----:B---3--:R-:W-:Y:S06]  /*2830*/  @!P0 BRA `(.L_x_42) ;  /* 0x0000007800f48947 */ /* 0x008fec0003800000 */
.L_x_128:
[----:B------:R-:W-:Y:S01]  /*2840*/  ULEA UR4, UR6, UR7, 0x4 ;  /* 0x0000000706047291 */ /* 0x000fe2000f8e20ff */
[----:B------:R-:W-:Y:S01]  /*2850*/  SEL R13, R0, R13, !P2 ;  /* 0x0000000d000d7207 */ /* 0x000fe20005000000 */
[----:B------:R-:W-:Y:S01]  /*2860*/  UIADD3 UR5, UPT, UPT, UR5, 0x70, URZ ;  /* 0x0000007005057890 */ /* 0x000fe2000fffe0ff */
[----:B------:R-:W-:Y:S01]  /*2870*/  LEA R0, R9, UR7, 0x3 ;  /* 0x0000000709007c11 */ /* 0x000fe2000f8e18ff */
[----:B------:R-:W-:Y:S01]  /*2880*/  UIADD3 UR4, UPT, UPT, UR4, 0x100, URZ ;  /* 0x0000010004047890 */ /* 0x000fe2000fffe0ff */
[----:B--2---:R-:W-:Y:S01]  /*2890*/  SHF.L.U32 R2, R12, 0x1f, RZ ;  /* 0x0000001f0c027819 */ /* 0x004fe200000006ff */
[----:B------:R2:W-:Y:S01]  /*28a0*/  @!P2 SYNCS.ARRIVE.TRANS64.RED RZ, [R13+URZ], R5 ;  /* 0x000000050dffa9a7 */ /* 0x0005e200080004ff */
[----:B------:R-:W-:Y:S01]  /*28b0*/  UIADD3 UR6, UPT, UPT, UR6, 0x1, URZ ;  /* 0x0000000106067890 */ /* 0x000fe2000fffe0ff */
[----:B------:R-:W-:-:S03]  /*28c0*/  VIADD R8, R4, 0x1 ;  /* 0x0000000104087836 */ /* 0x000fc60000000000 */
[----:B------:R-:W-:Y:S02]  /*28d0*/  UISETP.NE.AND UP0, UPT, UR6, 0x2, UPT ;  /* 0x000000020600788c */ /* 0x000fe4000bf05270 */
[----:B------:R-:W-:Y:S06]  /*28e0*/  UGETNEXTWORKID.BROADCAST [UR4], [UR5] ;  /* 0x00000000040073ca */ /* 0x000fec0008000100 */
[----:B------:R-:W-:Y:S01]  /*28f0*/  USEL UR4, URZ, 0x1, UP0 ;  /* 0x00000001ff047887 */ /* 0x000fe20008000000 */
[----:B------:R-:W-:Y:S01]  /*2900*/  ISETP.NE.AND P0, PT, R8, 0x2, PT ;  /* 0x000000020800780c */ /* 0x000fe20003f05270 */
[----:B------:R-:W-:Y:S01]  /*2910*/  USEL UR6, UR6, URZ, UP0 ;  /* 0x000000ff06067287 */ /* 0x000fe20008000000 */
[----:B------:R-:W3:Y:S03]  /*2920*/  SYNCS.PHASECHK.TRANS64.TRYWAIT P1, [R0+URZ+0x70], R2 ;  /* 0x00007002000075a7 */ /* 0x000ee600080211ff */
[----:B------:R-:W-:Y:S01]  /*2930*/  LOP3.LUT R10, R10, UR4, RZ, 0x3c, !PT ;  /* 0x000000040a0a7c12 */ /* 0x000fe2000f8e3cff */
[----:B--23--:R-:W-:Y:S07]  /*2940*/  @!P1 BRA `(.L_x_43) ;  /* 0x0000007800c89947 */ /* 0x00cfee0003800000 */
.L_x_129:
[----:B--2---:R-:W-:Y:S01]  /*2950*/  LEA R2, R9, UR7, 0x4 ;  /* 0x0000000709027c11 */ /* 0x004fe2000f8e20ff */
[----:B------:R-:W-:-:S04]  /*2960*/  VIADD R0, R0, 0x80 ;  /* 0x0000008000007836 */ /* 0x000fc80000000000 */
[----:B------:R2:W3:Y:S01]  /*2970*/  LDS.128 R4, [R2+0x100] ;  /* 0x0001000002047984 */ /* 0x0004e20000000c00 */
[----:B------:R-:W-:Y:S01]  /*2980*/  PRMT R0, RZ, 0x654, R0 ;  /* 0x00000654ff007816 */ /* 0x000fe20000000000 */
[----:B------:R-:W-:Y:S01]  /*2990*/  @!PT LDS RZ, [RZ] ;  /* 0x00000000fffff984 */ /* 0x000fe20000000800 */
[----:B------:R-:W-:Y:S01]  /*29a0*/  @!PT LDS RZ, [RZ] ;  /* 0x00000000fffff984 */ /* 0x000fe20000000800 */
[----:B------:R-:W-:Y:S01]  /*29b0*/  @!PT LDS RZ, [RZ] ;  /* 0x00000000fffff984 */ /* 0x000fe20000000800 */
[----:B------:R-:W-:Y:S01]  /*29c0*/  @!PT LDS RZ, [RZ] ;  /* 0x00000000fffff984 */ /* 0x000fe20000000800 */
[----:B------:R4:W-:Y:S06]  /*29d0*/  MEMBAR.ALL.CTA ;  /* 0x0000000000007992 */ /* 0x0009ec0000008000 */
[----:B----4-:R-:W4:Y:S01]  /*29e0*/  FENCE.VIEW.ASYNC.S ;  /* 0x00000000000073c6 */ /* 0x010f220000000000 */
[----:B--2---:R-:W-:-:S04]  /*29f0*/  SEL R2, RZ, 0x1, P0 ;  /* 0x00000001ff027807 */ /* 0x004fc80000000000 */
[----:B------:R-:W-:Y:S01]  /*2a00*/  LOP3.LUT R11, R11, R2, RZ, 0x3c, !PT ;  /* 0x000000020b0b7212 */ /* 0x000fe200078e3cff */
[----:B----4-:R2:W-:Y:S01]  /*2a10*/  SYNCS.ARRIVE.TRANS64.RED.A1T0 RZ, [R0+URZ], RZ ;  /* 0x000000ff00ff79a7 */ /* 0x0105e200081004ff */
[----:B---3--:R-:W-:Y:S02]  /*2a20*/  LOP3.LUT P3, RZ, R6, 0x1, RZ, 0xc0, !PT ;  /* 0x0000000106ff7812 */ /* 0x008fe4000786c0ff */
[----:B------:R-:W-:Y:S01]  /*2a30*/  SEL R4, R8, RZ, P0 ;  /* 0x000000ff08047207 */ /* 0x000fe20000000000 */
[----:B--2---:R-:W-:-:S05]  /*2a40*/  VIADD R0, R9, 0x1 ;  /* 0x0000000109007836 */ /* 0x004fca0000000000 */
[----:B------:R-:W-:-:S04]  /*2a50*/  ISETP.NE.AND P1, PT, R0, 0x2, PT ;  /* 0x000000020000780c */ /* 0x000fc80003f25270 */
[----:B------:R-:W-:Y:S02]  /*2a60*/  SEL R3, RZ, 0x1, P1 ;  /* 0x00000001ff037807 */ /* 0x000fe40000800000 */
[----:B------:R-:W-:Y:S02]  /*2a70*/  SEL R9, R0, RZ, P1 ;  /* 0x000000ff00097207 */ /* 0x000fe40000800000 */
[----:B------:R-:W-:Y:S01]  /*2a80*/  LOP3.LUT R12, R12, R3, RZ, 0x3c, !PT ;  /* 0x000000030c0c7212 */ /* 0x000fe200078e3cff */
[----:B------:R-:W-:Y:S06]  /*2a90*/  @P3 BRA `(.L_x_44) ;  /* 0xfffffffc002c3947 */ /* 0x000fec000383ffff */
[----:B------:R-:W-:Y:S01]  /*2aa0*/  ULEA UR5, UR6, UR7, 0x3 ;  /* 0x0000000706057291 */ /* 0x000fe2000f8e18ff */
[----:B------:R-:W-:-:S08]  /*2ab0*/  SHF.L.U32 R0, R10, 0x1f, RZ ;  /* 0x0000001f0a007819 */ /* 0x000fd000000006ff */
[----:B------:R-:W2:Y:S02]  /*2ac0*/  SYNCS.PHASECHK.TRANS64 P0, [UR5+0x80], R0 ;  /* 0x00008000ff0075a7 */ /* 0x000ea40008001005 */
[----:B--2---:R-:W-:Y:S05]  /*2ad0*/  @P0 BRA `(.L_x_45) ;  /* 0x0000000000080947 */ /* 0x004fea0003800000 */
[----:B------:R-:W2:Y:S02]  /*2ae0*/  SYNCS.PHASECHK.TRANS64.TRYWAIT P0, [UR5+0x80], R0 ;  /* 0x00008000ff0075a7 */ /* 0x000ea40008001105 */
[----:B--2---:R-:W-:Y:S05]  /*2af0*/  @!P0 BRA `(.L_x_46) ;  /* 0x0000007800708947 */ /* 0x004fea0003800000 */
.L_x_45:
[----:B------:R-:W-:-:S04]  /*2b00*/  UIADD3 UR4, UPT, UPT, UR6, 0x1, URZ ;  /* 0x0000000106047890 */ /* 0x000fc8000fffe0ff */
[----:B------:R-:W-:-:S04]  /*2b10*/  UISETP.NE.AND UP0, UPT, UR4, 0x2, UPT ;  /* 0x000000020400788c */ /* 0x000fc8000bf05270 */
[----:B------:R-:W-:Y:S02]  /*2b20*/  USEL UR8, URZ, 0x1, UP0 ;  /* 0x00000001ff087887 */ /* 0x000fe40008000000 */
[----:B------:R-:W-:-:S04]  /*2b30*/  USEL UR4, UR4, URZ, UP0 ;  /* 0x000000ff04047287 */ /* 0x000fc80008000000 */
[----:B------:R-:W-:Y:S01]  /*2b40*/  ULEA UR4, UR4, UR7, 0x3 ;  /* 0x0000000704047291 */ /* 0x000fe2000f8e18ff */
[----:B--2---:R-:W-:-:S04]  /*2b50*/  LOP3.LUT R2, R10, UR8, RZ, 0x3c, !PT ;  /* 0x000000080a027c12 */ /* 0x004fc8000f8e3cff */
[----:B------:R-:W-:-:S04]  /*2b60*/  SHF.L.U32 R0, R2, 0x1f, RZ ;  /* 0x0000001f02007819 */ /* 0x000fc800000006ff */
[----:B------:R-:W2:Y:S02]  /*2b70*/  SYNCS.PHASECHK.TRANS64 P0, [UR4+0x80], R0 ;  /* 0x00008000ff0075a7 */ /* 0x000ea40008001004 */
[----:B-12---:R-:W-:Y:S05]  /*2b80*/  @P0 EXIT ;  /* 0x000000000000094d */ /* 0x006fea0003800000 */
[----:B------:R-:W-:Y:S02]  /*2b90*/  SHF.L.U32 R2, R2, 0x1f, RZ ;  /* 0x0000001f02027819 */ /* 0x000fe400000006ff */
[----:B------:R-:W-:-:S07]  /*2ba0*/  MOV R0, UR4 ;  /* 0x0000000400007c02 */ /* 0x000fce0008000f00 */
.L_x_47:
[----:B-1----:R1:W2:Y:S02]  /*2bb0*/  SYNCS.PHASECHK.TRANS64.TRYWAIT P0, [R0+URZ+0x80], R2 ;  /* 0x00008002000075a7 */ /* 0x0022a400080011ff */
[----:B--2---:R-:W-:Y:S05]  /*2bc0*/  @!P0 NANOSLEEP.SYNCS 0x989680 ;  /* 0x009896800000895d */ /* 0x004fea0003900000 */
[----:B------:R-:W2:Y:S02]  /*2bd0*/  @!P0 SYNCS.PHASECHK.TRANS64 P0, [R0+URZ+0x80], R2 ;  /* 0x00008002000085a7 */ /* 0x000ea400080010ff */
[----:B--2---:R-:W-:Y:S05]  /*2be0*/  @P0 EXIT ;  /* 0x000000000000094d */ /* 0x004fea0003800000 */
[----:B------:R-:W-:Y:S05]  /*2bf0*/  BRA `(.L_x_47) ;  /* 0xfffffffc00ec7947 */ /* 0x000fea000383ffff */
.L_x_40:
[----:B------:R-:W-:-:S09]  /*2c00*/  UISETP.NE.AND UP0, UPT, UR12, URZ, UPT ;  /* 0x000000ff0c00728c */ /* 0x000fd2000bf05270 */
[----:B------:R-:W-:Y:S05]  /*2c10*/  BRA.U UP0, `(.L_x_48) ;  /* 0x0000000d00cc7547 */ /* 0x000fea000b800000 */
[----:B------:R-:W-:Y:S01]  /*2c20*/  UMOV UR4, 0x40 ;  /* 0x0000004000047882 */ /* 0x000fe20000000000 */
[----:B------:R-:W-:Y:S01]  /*2c30*/  NOP ;  /* 0x0000000000007918 */ /* 0x000fe20000000000 */
[----:B------:R-:W-:Y:S01]  /*2c40*/  ULEA UR4, UR7, UR4, 0x18 ;  /* 0x0000000407047291 */ /* 0x000fe2000f8ec0ff */
[----:B------:R-:W-:Y:S02]  /*2c50*/  UMOV UR5, 0x400 ;  /* 0x0000040000057882 */ /* 0x000fe40000000000 */
[----:B------:R-:W-:-:S06]  /*2c60*/  ULEA UR7, UR7, UR5, 0x18 ;  /* 0x0000000507077291 */ /* 0x000fcc000f8ec0ff */
[----:B------:R-:W2:Y:S02]  /*2c70*/  LDS.U8 R0, [UR4+0x1c] ;  /* 0x00001c04ff007984 */ /* 0x000ea40008000000 */
[----:B--2---:R-:W-:-:S13]  /*2c80*/  ISETP.NE.AND P0, PT, R0, RZ, PT ;  /* 0x000000ff0000720c */ /* 0x004fda0003f05270 */
[----:B------:R-:W-:Y:S05]  /*2c90*/  @P0 BRA `(.L_x_49) ;  /* 0x0000000000580947 */ /* 0x000fea0003800000 */
[----:B------:R-:W-:-:S13]  /*2ca0*/  ELECT P0, URZ, PT ;  /* 0x0000000000ff782f */ /* 0x000fda0003800000 */
[----:B------:R-:W-:Y:S05]  /*2cb0*/  @!P0 BRA `(.L_x_50) ;  /* 0x0000000000608947 */ /* 0x000fea0003800000 */
[----:B------:R-:W-:Y:S01]  /*2cc0*/  UMOV UR5, 0x10 ;  /* 0x0000001000057882 */ /* 0x000fe20000000000 */
[----:B------:R-:W-:Y:S01]  /*2cd0*/  HFMA2 R2, -RZ, RZ, 0, 5.9604644775390625e-08 ;  /* 0x00000001ff027431 */ /* 0x000fe200000001ff */
[----:B------:R-:W-:-:S03]  /*2ce0*/  MOV R3, 0xffff ;  /* 0x0000ffff00037802 */ /* 0x000fc60000000f00 */
[----:B------:R-:W-:Y:S04]  /*2cf0*/  DEPBAR.LE SB2, 0x36 ;  /* 0x0000ad800000791a */ /* 0x000fe80000000000 */
[----:B------:R-:W2:Y:S02]  /*2d00*/  UTCATOMSWS.FIND_AND_SET.ALIGN UP0, UR5, UR5 ;  /* 0x00000005000575e3 */ /* 0x000ea40008000800 */
[----:B--2---:R-:W-:Y:S01]  /*2d10*/  MOV R0, UR5 ;  /* 0x0000000500007c02 */ /* 0x004fe20008000f00 */
[----:B------:R-:W-:Y:S06]  /*2d20*/  BRA.U UP0, `(.L_x_51) ;  /* 0x0000000100187547 */ /* 0x000fec000b800000 */
.L_x_52:
[----:B------:R-:W-:Y:S05]  /*2d30*/  NANOSLEEP 0x64 ;  /* 0x000000640000795d */ /* 0x000fea0003800000 */
[----:B------:R-:W-:-:S05]  /*2d40*/  UMOV UR5, 0x10 ;  /* 0x0000001000057882 */ /* 0x000fca0000000000 */
[----:B------:R-:W-:Y:S04]  /*2d50*/  DEPBAR.LE SB2, 0x36 ;  /* 0x0000ad800000791a */ /* 0x000fe80000000000 */
[----:B------:R-:W2:Y:S02]  /*2d60*/  UTCATOMSWS.FIND_AND_SET.ALIGN UP0, UR5, UR5 ;  /* 0x00000005000575e3 */ /* 0x000ea40008000800 */
[----:B--2---:R-:W-:Y:S01]  /*2d70*/  MOV R0, UR5 ;  /* 0x0000000500007c02 */ /* 0x004fe20008000f00 */
[----:B------:R-:W-:Y:S05]  /*2d80*/  BRA.U !UP0, `(.L_x_52) ;  /* 0xfffffffd08e87547 */ /* 0x000fea000b83ffff */
.L_x_51:
[-C--:B------:R-:W-:Y:S02]  /*2d90*/  SHF.L.U32 R3, R3, R0.reuse, RZ ;  /* 0x0000000003037219 */ /* 0x080fe400000006ff */
[----:B------:R-:W-:Y:S01]  /*2da0*/  SHF.L.U32 R2, R2, R0, RZ ;  /* 0x0000000002027219 */ /* 0x000fe200000006ff */
[----:B------:R-:W-:Y:S02]  /*2db0*/  IMAD.SHL.U32 R0, R0, 0x20, RZ ;  /* 0x0000002000007824 */ /* 0x000fe400078e00ff */
[----:B------:R2:W-:Y:S04]  /*2dc0*/  ATOMS.OR RZ, [UR4+0x14], R3 ;  /* 0x00001403ffff798c */ /* 0x0005e8000b000004 */
[----:B------:R2:W-:Y:S04]  /*2dd0*/  ATOMS.OR RZ, [UR4+0x18], R2 ;  /* 0x00001802ffff798c */ /* 0x0005e8000b000004 */
[----:B------:R2:W-:Y:S01]  /*2de0*/  STS [UR7+0x120], R0 ;  /* 0x00012000ff007988 */ /* 0x0005e20008000807 */
[----:B------:R-:W-:Y:S05]  /*2df0*/  BRA `(.L_x_50) ;  /* 0x0000000000107947 */ /* 0x000fea0003800000 */
.L_x_49:
[----:B------:R-:W-:Y:S02]  /*2e00*/  MOV R0, 0xffffffff ;  /* 0xffffffff00007802 */ /* 0x000fe40000000f00 */
[----:B------:R-:W-:-:S03]  /*2e10*/  MOV R2, 0x2e40 ;  /* 0x00002e4000027802 */ /* 0x000fc60000000f00 */
[----:B------:R2:W-:Y:S04]  /*2e20*/  STS [UR7+0x120], R0 ;  /* 0x00012000ff007988 */ /* 0x0005e80008000807 */
[----:B-12--5:R-:W-:Y:S05]  /*2e30*/  CALL.REL.NOINC `($__internal_1_$__cuda_sm10x_tcgen05_guardrail_trap_phase_invalid_during_alloc) ;  /* 0x0000007c00047944 */ /* 0x026fea0003c00000 */
.L_x_50:
[----:B------:R-:W-:Y:S05]  /*2e40*/  WARPSYNC.ALL ;  /* 0x0000000000007948 */ /* 0x000fea0003800000 */
[----:B------:R-:W3:Y:S01]  /*2e50*/  S2UR UR9, SR_CgaCtaId ;  /* 0x00000000000979c3 */ /* 0x000ee20000008800 */
[----:B------:R-:W-:Y:S01]  /*2e60*/  UMOV UR4, 0x400 ;  /* 0x0000040000047882 */ /* 0x000fe20000000000 */
[----:B------:R-:W-:-:S06]  /*2e70*/  NOP ;  /* 0x0000000000007918 */ /* 0x000fcc0000000000 */
[----:B------:R-:W-:Y:S06]  /*2e80*/  BAR.ARV 0x6, 0xa0 ;  /* 0x0182800000007b1d */ /* 0x000fec0000002000 */
[----:B------:R-:W4:Y:S01]  /*2e90*/  LDCU UR5, c[0x0][0x38c] ;  /* 0x00007180ff0577ac */ /* 0x000f220008000800 */
[----:B------:R-:W-:Y:S02]  /*2ea0*/  HFMA2 R12, -RZ, RZ, 0, 0 ;  /* 0x00000000ff0c7431 */ /* 0x000fe400000001ff */
[----:B------:R-:W-:Y:S02]  /*2eb0*/  IMAD.MOV.U32 R7, RZ, RZ, 0x1 ;  /* 0x00000001ff077424 */ /* 0x000fe400078e00ff */
[----:B--2---:R-:W-:Y:S01]  /*2ec0*/  IMAD.MOV.U32 R2, RZ, RZ, RZ ;  /* 0x000000ffff027224 */ /* 0x004fe200078e00ff */
[----:B------:R-:W-:Y:S01]  /*2ed0*/  UMOV UR12, URZ ;  /* 0x000000ff000c7c82 */ /* 0x000fe20008000000 */
[----:B------:R-:W-:Y:S01]  /*2ee0*/  UMOV UR11, URZ ;  /* 0x000000ff000b7c82 */ /* 0x000fe20008000000 */
[----:B------:R-:W-:Y:S01]  /*2ef0*/  UMOV UR22, 0x0 ;  /* 0x0000000000167882 */ /* 0x000fe20000000000 */
[----:B------:R-:W-:Y:S01]  /*2f00*/  UMOV UR23, 0x43c0010 ;  /* 0x043c001000177882 */ /* 0x000fe20000000000 */
[----:B------:R-:W-:Y:S01]  /*2f10*/  UMOV UR20, 0x0 ;  /* 0x0000000000147882 */ /* 0x000fe20000000000 */
[----:B---3--:R-:W-:Y:S01]  /*2f20*/  ULEA UR9, UR9, UR4, 0x18 ;  /* 0x0000000409097291 */ /* 0x008fe2000f8ec0ff */
[----:B------:R-:W2:Y:S03]  /*2f30*/  LDCU UR4, c[0x0][0x38c] ;  /* 0x00007180ff0477ac */ /* 0x000ea60008000800 */
[----:B------:R-:W-:Y:S01]  /*2f40*/  UIADD3 UR10, UPT, UPT, UR9, 0xf300, URZ ;  /* 0x0000f300090a7890 */ /* 0x000fe2000fffe0ff */
[----:B------:R-:W-:-:S04]  /*2f50*/  UMOV UR21, 0x43c0010 ;  /* 0x043c001000157882 */ /* 0x000fc80000000000 */
[----:B------:R-:W1:Y:S01]  /*2f60*/  LDS R0, [UR9+0x120] ;  /* 0x00012009ff007984 */ /* 0x000e620008000800 */
[----:B------:R-:W-:Y:S02]  /*2f70*/  USHF.R.U32.HI UR10, URZ, 0x4, UR10 ;  /* 0x00000004ff0a7899 */ /* 0x000fe4000801160a */
[----:B----4-:R-:W-:Y:S02]  /*2f80*/  UISETP.GE.AND UP4, UPT, UR5, 0x1, UPT ;  /* 0x000000010500788c */ /* 0x010fe4000bf86270 */
[----:B------:R-:W-:Y:S01]  /*2f90*/  ULOP3.LUT UR10, UR10, 0x3fff, URZ, 0xc0, !UPT ;  /* 0x00003fff0a0a7892 */ /* 0x000fe2000f8ec0ff */
[----:B------:R-:W-:Y:S01]  /*2fa0*/  UMOV UR26, 0x0 ;  /* 0x00000000001a7882 */ /* 0x000fe20000000000 */
[----:B------:R-:W-:Y:S02]  /*2fb0*/  UMOV UR27, 0x43c0010 ;  /* 0x043c0010001b7882 */ /* 0x000fe40000000000 */
[----:B------:R-:W-:Y:S02]  /*2fc0*/  ULOP3.LUT UR10, UR10, 0x10000, URZ, 0xfc, !UPT ;  /* 0x000100000a0a7892 */ /* 0x000fe4000f8efcff */
[----:B--2---:R-:W-:Y:S01]  /*2fd0*/  UIADD3 UR4, UPT, UPT, UR4, 0x3f, URZ ;  /* 0x0000003f04047890 */ /* 0x004fe2000fffe0ff */
[----:B------:R-:W-:Y:S01]  /*2fe0*/  UMOV UR24, 0x0 ;  /* 0x0000000000187882 */ /* 0x000fe20000000000 */
[----:B------:R-:W-:-:S02]  /*2ff0*/  UMOV UR25, 0x43c0010 ;  /* 0x043c001000197882 */ /* 0x000fc40000000000 */
[----:B------:R-:W-:-:S04]  /*3000*/  USHF.R.S32.HI UR8, URZ, 0x1f, UR4 ;  /* 0x0000001fff087899 */ /* 0x000fc80008011404 */
[----:B------:R-:W-:Y:S02]  /*3010*/  ULEA.HI UR8, UR8, UR4, URZ, 0x6 ;  /* 0x0000000408087291 */ /* 0x000fe4000f8f30ff */
[----:B------:R-:W-:Y:S02]  /*3020*/  UIADD3 UR4, UPT, UPT, UR9, 0x17300, URZ ;  /* 0x0001730009047890 */ /* 0x000fe4000fffe0ff */
[----:B------:R-:W-:Y:S02]  /*3030*/  USHF.R.S32.HI UR8, URZ, 0x6, UR8 ;  /* 0x00000006ff087899 */ /* 0x000fe40008011408 */
[----:B------:R-:W-:Y:S02]  /*3040*/  USHF.R.U32.HI UR4, URZ, 0x4, UR4 ;  /* 0x00000004ff047899 */ /* 0x000fe40008011604 */
[----:B------:R-:W-:Y:S02]  /*3050*/  UISETP.LT.AND UP0, UPT, UR8, 0x1, UPT ;  /* 0x000000010800788c */ /* 0x000fe4000bf01270 */
[----:B------:R-:W-:-:S02]  /*3060*/  ULOP3.LUT UR4, UR4, 0x3fff, URZ, 0xc0, !UPT ;  /* 0x00003fff04047892 */ /* 0x000fc4000f8ec0ff */
[----:B------:R-:W-:Y:S02]  /*3070*/  USEL UR16, UR8, 0x1, !UP0 ;  /* 0x0000000108107887 */ /* 0x000fe4000c000000 */
[----:B------:R-:W-:Y:S02]  /*3080*/  ULOP3.LUT UR4, UR4, 0x10000, URZ, 0xfc, !UPT ;  /* 0x0001000004047892 */ /* 0x000fe4000f8efcff */
[----:B------:R-:W-:Y:S01]  /*3090*/  UIADD3 UR16, UPT, UPT, -UR16, URZ, URZ ;  /* 0x000000ff10107290 */ /* 0x000fe2000fffe1ff */
[----:B-1----:R-:W-:Y:S02]  /*30a0*/  R2UR UR13, R0 ;  /* 0x00000000000d72ca */ /* 0x002fe400000e0000 */
[----:B------:R-:W-:-:S13]  /*30b0*/  MOV R0, RZ ;  /* 0x000000ff00007202 */ /* 0x000fda0000000f00 */
.L_x_59:
[----:B------:R-:W-:Y:S02]  /*30c0*/  LEA R3, R2, UR9, 0x3 ;  /* 0x0000000902037c11 */ /* 0x000fe4000f8e18ff */
[----:B------:R-:W-:Y:S02]  /*30d0*/  SHF.L.U32 R4, R12, 0x1f, RZ ;  /* 0x0000001f0c047819 */ /* 0x000fe400000006ff */
[----:B------:R-:W-:Y:S01]  /*30e0*/  PLOP3.LUT P0, PT, PT, PT, UP4, 0x80, 0x8 ;  /* 0x000000000008781c */ /* 0x000fe20003f0f048 */
[----:B------:R-:W-:Y:S01]  /*30f0*/  VIADD R5, R3, 0x80 ;  /* 0x0000008003057836 */ /* 0x000fe20000000000 */
[----:B-1----:R-:W1:Y:S02]  /*3100*/  SYNCS.PHASECHK.TRANS64.TRYWAIT P1, [R3+URZ+0x70], R4 ;  /* 0x00007004030075a7 */ /* 0x002e6400080211ff */
[----:B-1----:R-:W-:Y:S09]  /*3110*/  @!P1 BRA `(.L_x_53) ;  /* 0x0000007400009947 */ /* 0x002ff20003800000 */
.L_x_131:
[----:B------:R-:W-:Y:S01]  /*3120*/  LEA R6, R2, UR9, 0x4 ;  /* 0x0000000902067c11 */ /* 0x000fe2000f8e20ff */
[----:B------:R-:W-:Y:S01]  /*3130*/  @UP4 ULEA UR5, UR11, UR9, 0x3 ;  /* 0x000000090b054291 */ /* 0x000fe2000f8e18ff */
[----:B------:R-:W-:Y:S01]  /*3140*/  PLOP3.LUT P1, PT, PT, PT, PT, 0x80, 0x8 ;  /* 0x000000000008781c */ /* 0x000fe20003f2f070 */
[----:B------:R-:W-:Y:S01]  /*3150*/  ULEA UR14, UR12, UR9, 0x3 ;  /* 0x000000090c0e7291 */ /* 0x000fe2000f8e18ff */
[----:B------:R-:W-:Y:S01]  /*3160*/  PRMT R5, RZ, 0x654, R5 ;  /* 0x00000654ff057816 */ /* 0x000fe20000000005 */
[----:B------:R2:W3:Y:S01]  /*3170*/  LDS.128 R8, [R6+0x100] ;  /* 0x0001000006087984 */ /* 0x0004e20000000c00 */
[----:B-1----:R-:W-:Y:S01]  /*3180*/  @P0 SHF.L.U32 R4, R0, 0x1f, RZ ;  /* 0x0000001f00040819 */ /* 0x002fe200000006ff */
[----:B------:R-:W-:Y:S01]  /*3190*/  ULEA.HI UR15, UR12, UR12, URZ, 0x1 ;  /* 0x0000000c0c0f7291 */ /* 0x000fe2000f8f08ff */
[----:B------:R-:W-:Y:S01]  /*31a0*/  SHF.L.U32 R3, R7, 0x1f, RZ ;  /* 0x0000001f07037819 */ /* 0x000fe200000006ff */
[----:B------:R-:W-:Y:S01]  /*31b0*/  @!PT LDS RZ, [RZ] ;  /* 0x00000000fffff984 */ /* 0x000fe20000000800 */
[----:B------:R-:W-:Y:S01]  /*31c0*/  @!PT LDS RZ, [RZ] ;  /* 0x00000000fffff984 */ /* 0x000fe20000000800 */
[----:B------:R-:W-:Y:S01]  /*31d0*/  @!PT LDS RZ, [RZ] ;  /* 0x00000000fffff984 */ /* 0x000fe20000000800 */
[----:B------:R-:W-:Y:S01]  /*31e0*/  @!PT LDS RZ, [RZ] ;  /* 0x00000000fffff984 */ /* 0x000fe20000000800 */
[----:B------:R1:W-:Y:S06]  /*31f0*/  MEMBAR.ALL.CTA ;  /* 0x0000000000007992 */ /* 0x0003ec0000008000 */
[----:B-1----:R-:W1:Y:S02]  /*3200*/  FENCE.VIEW.ASYNC.S ;  /* 0x00000000000073c6 */ /* 0x002e640000000000 */
[----:B-1----:R2:W-:Y:S01]  /*3210*/  SYNCS.ARRIVE.TRANS64.RED.A1T0 RZ, [R5+URZ], RZ ;  /* 0x000000ff05ff79a7 */ /* 0x0025e200081004ff */
[----:B------:R2:W1:Y:S01]  /*3220*/  @P0 SYNCS.PHASECHK.TRANS64.TRYWAIT P1, [UR5], R4 ;  /* 0x00000004ff0005a7 */ /* 0x0004620008021105 */
[----:B------:R-:W-:-:S02]  /*3230*/  ULOP3.LUT UR5, UR15, 0xffe, URZ, 0xc0, !UPT ;  /* 0x00000ffe0f057892 */ /* 0x000fc4000f8ec0ff */
[----:B------:R-:W-:Y:S02]  /*3240*/  USHF.R.U32.HI UR15, URZ, 0x1, UR15 ;  /* 0x00000001ff0f7899 */ /* 0x000fe4000801160f */
[----:B------:R-:W-:Y:S02]  /*3250*/  UIADD3 UR5, UPT, UPT, -UR5, UR12, URZ ;  /* 0x0000000c05057290 */ /* 0x000fe4000fffe1ff */
[----:B------:R-:W-:-:S04]  /*3260*/  UIMAD UR15, UR15, 0xf0, UR13 ;  /* 0x000000f00f0f78a4 */ /* 0x000fc8000f8e020d */
[----:B------:R-:W-:Y:S01]  /*3270*/  ULEA UR15, UR5, UR15, 0x14 ;  /* 0x0000000f050f7291 */ /* 0x000fe2000f8ea0ff */
[----:B------:R-:W4:Y:S02]  /*3280*/  SYNCS.PHASECHK.TRANS64.TRYWAIT P0, [UR14+0xb0], R3 ;  /* 0x0000b003ff0075a7 */ /* 0x000f24000800110e */
[----:B-1234-:R-:W-:Y:S09]  /*3290*/  @!P0 BRA `(.L_x_54) ;  /* 0x0000007000b48947 */ /* 0x01eff20003800000 */
.L_x_133:
[----:B-1----:R-:W-:Y:S01]  /*32a0*/  IADD3 R4, PT, PT, R2, 0x1, RZ ;  /* 0x0000000102047810 */ /* 0x002fe20007ffe0ff */
[----:B------:R-:W-:Y:S06]  /*32b0*/  BRA.U !UP4, `(.L_x_55) ;  /* 0x000000010cc07547 */ /* 0x000fec000b800000 */
[----:B------:R-:W-:Y:S01]  /*32c0*/  UPLOP3.LUT UP2, UPT, UPT, UPT, UPT, 0x40, 0x4 ;  /* 0x000000000004789c */ /* 0x000fe20003f4e870 */
[----:B------:R-:W-:Y:S01]  /*32d0*/  UMOV UR18, UR16 ;  /* 0x0000001000127c82 */ /* 0x000fe20008000000 */
[----:B------:R-:W-:Y:S01]  /*32e0*/  UMOV UR17, UR8 ;  /* 0x0000000800117c82 */ /* 0x000fe20008000000 */
[----:B------:R-:W-:-:S08]  /*32f0*/  UMOV UR5, UR11 ;  /* 0x0000000b00057c82 */ /* 0x000fd00008000000 */
.L_x_58:
[----:B------:R-:W-:Y:S02]  /*3300*/  UIADD3 UR18, UPT, UPT, UR18, 0x1, URZ ;  /* 0x0000000112127890 */ /* 0x000fe4000fffe0ff */
[----:B-1----:R-:W-:Y:S02]  /*3310*/  ULEA UR7, UR5, UR9, 0x3 ;  /* 0x0000000905077291 */ /* 0x002fe4000f8e18ff */
[----:B------:R-:W-:Y:S01]  /*3320*/  UISETP.NE.AND UP3, UPT, UR18, URZ, UPT ;  /* 0x000000ff1200728c */ /* 0x000fe2000bf65270 */
[----:B--2---:R-:W-:Y:S10]  /*3330*/  @P1 BRA `(.L_x_56) ;  /* 0x00000000000c1947 */ /* 0x004ff40003800000 */
[----:B------:R-:W-:Y:S04]  /*3340*/  SHF.L.U32 R2, R0, 0x1f, RZ ;  /* 0x0000001f00027819 */ /* 0x000fe800000006ff */
[----:B------:R-:W1:Y:S02]  /*3350*/  SYNCS.PHASECHK.TRANS64.TRYWAIT P0, [UR7], R2 ;  /* 0x00000002ff0075a7 */ /* 0x000e640008001107 */
[----:B-1----:R-:W-:Y:S05]  /*3360*/  @!P0 BRA `(.L_x_57) ;  /* 0x0000007000988947 */ /* 0x002fea0003800000 */
.L_x_56:
[----:B------:R-:W-:Y:S01]  /*3370*/  UISETP.NE.AND UP0, UPT, UR17, 0x1, UPT ;  /* 0x000000011100788c */ /* 0x000fe2000bf05270 */
[----:B------:R-:W-:Y:S01]  /*3380*/  PLOP3.LUT P1, PT, PT, PT, PT, 0x80, 0x8 ;  /* 0x000000000008781c */ /* 0x000fe20003f2f070 */
[----:B------:R-:W-:Y:S02]  /*3390*/  UIADD3 UR11, UPT, UPT, UR5, 0x1, URZ ;  /* 0x00000001050b7890 */ /* 0x000fe4000fffe0ff */
[----:B------:R-:W-:Y:S02]  /*33a0*/  ULEA UR28, UR5, UR10, 0x9 ;  /* 0x0000000a051c7291 */ /* 0x000fe4000f8e48ff */
[----:B------:R-:W-:Y:S01]  /*33b0*/  UISETP.NE.AND UP1, UPT, UR11, 0x4, UPT ;  /* 0x000000040b00788c */ /* 0x000fe2000bf25270 */
[----:B------:R-:W-:Y:S01]  /*33c0*/  PLOP3.LUT P0, PT, PT, PT, UP0, 0x80, 0x8 ;  /* 0x000000000008781c */ /* 0x000fe20003f0f008 */
[----:B------:R-:W-:Y:S02]  /*33d0*/  UIADD3 UR38, UPT, UPT, UR28, 0x2, URZ ;  /* 0x000000021c267890 */ /* 0x000fe4000fffe0ff */
[----:B------:R-:W-:Y:S02]  /*33e0*/  USEL UR19, URZ, 0x1, UP1 ;  /* 0x00000001ff137887 */ /* 0x000fe40008800000 */
[----:B------:R-:W-:Y:S02]  /*33f0*/  USEL UR11, UR11, URZ, UP1 ;  /* 0x000000ff0b0b7287 */ /* 0x000fe40008800000 */
[----:B------:R-:W-:Y:S02]  /*3400*/  UIADD3 UR34, UPT, UPT, UR28, 0x4, URZ ;  /* 0x000000041c227890 */ /* 0x000fe4000fffe0ff */
[----:B------:R-:W-:Y:S01]  /*3410*/  @UP0 ULEA UR6, UR11, UR9, 0x3 ;  /* 0x000000090b060291 */ /* 0x000fe2000f8e18ff */
[----:B------:R-:W-:Y:S01]  /*3420*/  LOP3.LUT R0, R0, UR19, RZ, 0x3c, !PT ;  /* 0x0000001300007c12 */ /* 0x000fe2000f8e3cff */
[----:B------:R-:W-:Y:S02]  /*3430*/  UIADD3 UR30, UPT, UPT, UR28, 0x6, URZ ;  /* 0x000000061c1e7890 */ /* 0x000fe4000fffe0ff */
[----:B------:R-:W-:Y:S01]  /*3440*/  UIADD3 UR19, UPT, UPT, UR7, 0x20, URZ ;  /* 0x0000002007137890 */ /* 0x000fe2000fffe0ff */
[----:B-1----:R-:W-:Y:S01]  /*3450*/  @P0 SHF.L.U32 R2, R0, 0x1f, RZ ;  /* 0x0000001f00020819 */ /* 0x002fe200000006ff */
[----:B------:R-:W-:Y:S01]  /*3460*/  UIADD3 UR17, UPT, UPT, UR17, -0x1, URZ ;  /* 0xffffffff11117890 */ /* 0x000fe2000fffe0ff */
[----:B------:R-:W-:Y:S02]  /*3470*/  UMOV UR7, 0x40004040 ;  /* 0x4000404000077882 */ /* 0x000fe40000000000 */
[----:B------:R1:W2:Y:S01]  /*3480*/  @P0 SYNCS.PHASECHK.TRANS64.TRYWAIT P1, [UR6], R2 ;  /* 0x00000002ff0005a7 */ /* 0x0002a20008021106 */
[----:B------:R-:W-:Y:S01]  /*3490*/  UIMAD UR6, UR5, 0x780, UR4 ;  /* 0x00000780050678a4 */ /* 0x000fe2000f8e0204 */
[----:B------:R-:W-:Y:S01]  /*34a0*/  UMOV UR29, 0x40004040 ;  /* 0x40004040001d7882 */ /* 0x000fe20000000000 */
[----:B------:R-:W-:Y:S02]  /*34b0*/  UMOV UR41, 0x40004040 ;  /* 0x4000404000297882 */ /* 0x000fe40000000000 */
[----:B------:R-:W-:Y:S02]  /*34c0*/  UIADD3 UR40, UPT, UPT, UR6, 0x2, URZ ;  /* 0x0000000206287890 */ /* 0x000fe4000fffe0ff */
[----:B------:R-:W-:Y:S02]  /*34d0*/  UIADD3 UR36, UPT, UPT, UR6, 0x4, URZ ;  /* 0x0000000406247890 */ /* 0x000fe4000fffe0ff */
[----:B------:R-:W-:Y:S01]  /*34e0*/  UIADD3 UR32, UPT, UPT, UR6, 0x6, URZ ;  /* 0x0000000606207890 */ /* 0x000fe2000fffe0ff */
[----:B------:R1:W-:Y:S01]  /*34f0*/  UTCHMMA gdesc[UR28], gdesc[UR6], tmem[UR15], tmem[UR22], idesc[UR23], UP2 ;  /* 0x00ff16061c0075ea */ /* 0x0003e2000900000f */
[----:B------:R-:W-:Y:S01]  /*3500*/  UPLOP3.LUT UP2, UPT, UPT, UPT, UPT, 0x80, 0x8 ;  /* 0x000000000008789c */ /* 0x000fe20003f4f070 */
[----:B------:R-:W-:Y:S01]  /*3510*/  UMOV UR39, 0x40004040 ;  /* 0x4000404000277882 */ /* 0x000fe20000000000 */
[----:B------:R-:W-:Y:S01]  /*3520*/  UMOV UR37, 0x40004040 ;  /* 0x4000404000257882 */ /* 0x000fe20000000000 */
[----:B------:R1:W-:Y:S01]  /*3530*/  UTCHMMA gdesc[UR38], gdesc[UR40], tmem[UR15], tmem[UR20], idesc[UR21], UPT ;  /* 0x00ff1428260075ea */ /* 0x0003e2000b80000f */
[----:B------:R-:W-:Y:S01]  /*3540*/  UMOV UR35, 0x40004040 ;  /* 0x4000404000237882 */ /* 0x000fe20000000000 */
[----:B------:R-:W-:Y:S01]  /*3550*/  UMOV UR33, 0x40004040 ;  /* 0x4000404000217882 */ /* 0x000fe20000000000 */
[----:B------:R-:W-:Y:S01]  /*3560*/  UMOV UR31, 0x40004040 ;  /* 0x40004040001f7882 */ /* 0x000fe20000000000 */
[----:B------:R1:W-:Y:S01]  /*3570*/  UTCHMMA gdesc[UR34], gdesc[UR36], tmem[UR15], tmem[UR26], idesc[UR27], UPT ;  /* 0x00ff1a24220075ea */ /* 0x0003e2000b80000f */
[----:B------:R1:W-:Y:S01]  /*3580*/  UTCHMMA gdesc[UR30], gdesc[UR32], tmem[UR15], tmem[UR24], idesc[UR25], UPT ;  /* 0x00ff18201e0075ea */ /* 0x0003e2000b80000f */
[----:B------:R1:W-:Y:S01]  /*3590*/  UTCBAR [UR19], URZ ;  /* 0x000000ff130073e9 */ /* 0x0003e200080000ff */
[----:B------:R-:W-:Y:S01]  /*35a0*/  UMOV UR5, UR11 ;  /* 0x0000000b00057c82 */ /* 0x000fe20008000000 */
[----:B------:R-:W-:Y:S05]  /*35b0*/  BRA.U UP3, `(.L_x_58) ;  /* 0xfffffffd03507547 */ /* 0x000fea000b83ffff */
.L_x_55:
[----:B------:R-:W-:Y:S01]  /*35c0*/  UIADD3 UR12, UPT, UPT, UR12, 0x1, URZ ;  /* 0x000000010c0c7890 */ /* 0x000fe2000fffe0ff */
[----:B------:R-:W-:Y:S01]  /*35d0*/  LOP3.LUT P0, RZ, R10, 0x1, RZ, 0xc0, !PT ;  /* 0x000000010aff7812 */ /* 0x000fe2000780c0ff */
[----:B------:R-:W-:Y:S01]  /*35e0*/  UIADD3 UR14, UPT, UPT, UR14, 0x90, URZ ;  /* 0x000000900e0e7890 */ /* 0x000fe2000fffe0ff */
[----:B--2---:R-:W-:Y:S01]  /*35f0*/  ISETP.NE.AND P1, PT, R4, 0x2, PT ;  /* 0x000000020400780c */ /* 0x004fe20003f25270 */
[----:B------:R-:W-:-:S03]  /*3600*/  UISETP.NE.AND UP0, UPT, UR12, 0x4, UPT ;  /* 0x000000040c00788c */ /* 0x000fc6000bf05270 */
[----:B-1----:R-:W-:Y:S01]  /*3610*/  SEL R2, RZ, 0x1, P1 ;  /* 0x00000001ff027807 */ /* 0x002fe20000800000 */
[----:B------:R-:W-:Y:S02]  /*3620*/  USEL UR5, URZ, 0x1, UP0 ;  /* 0x00000001ff057887 */ /* 0x000fe40008000000 */
[----:B------:R-:W-:Y:S01]  /*3630*/  USEL UR12, UR12, URZ, UP0 ;  /* 0x000000ff0c0c7287 */ /* 0x000fe20008000000 */
[----:B------:R1:W-:Y:S01]  /*3640*/  UTCBAR [UR14], URZ ;  /* 0x000000ff0e0073e9 */ /* 0x0003e200080000ff */
[----:B------:R-:W-:Y:S02]  /*3650*/  LOP3.LUT R12, R12, R2, RZ, 0x3c, !PT ;  /* 0x000000020c0c7212 */ /* 0x000fe400078e3cff */
[----:B------:R-:W-:Y:S02]  /*3660*/  LOP3.LUT R7, R7, UR5, RZ, 0x3c, !PT ;  /* 0x0000000507077c12 */ /* 0x000fe4000f8e3cff */
[----:B------:R-:W-:Y:S01]  /*3670*/  SEL R2, R4, RZ, P1 ;  /* 0x000000ff04027207 */ /* 0x000fe20000800000 */
[----:B------:R-:W-:Y:S06]  /*3680*/  @P0 BRA `(.L_x_59) ;  /* 0xfffffff8008c0947 */ /* 0x000fec000383ffff */
[----:B------:R-:W2:Y:S01]  /*3690*/  S2UR UR4, SR_CgaCtaId ;  /* 0x00000000000479c3 */ /* 0x000ea20000008800 */
[----:B------:R-:W-:Y:S01]  /*36a0*/  ELECT P0, URZ, PT ;  /* 0x0000000000ff782f */ /* 0x000fe20003800000 */
[----:B------:R-:W-:Y:S01]  /*36b0*/  IMAD.MOV.U32 R2, RZ, RZ, 0x1 ;  /* 0x00000001ff027424 */ /* 0x000fe200078e00ff */
[----:B------:R-:W-:Y:S01]  /*36c0*/  UIADD3 UR9, UPT, UPT, UR9, 0xb0, URZ ;  /* 0x000000b009097890 */ /* 0x000fe2000fffe0ff */
[----:B------:R-:W-:Y:S01]  /*36d0*/  SHF.L.U32 R0, R7, 0x1f, RZ ;  /* 0x0000001f07007819 */ /* 0x000fe200000006ff */
[----:B------:R-:W-:-:S03]  /*36e0*/  UMOV UR5, 0x40 ;  /* 0x0000004000057882 */ /* 0x000fc60000000000 */
[----:B------:R-:W-:Y:S01]  /*36f0*/  UVIRTCOUNT.DEALLOC.SMPOOL 0x80 ;  /* 0x000000800000784c */ /* 0x000fe20000000000 */
[----:B--2---:R-:W-:Y:S02]  /*3700*/  ULEA UR4, UR4, UR5, 0x18 ;  /* 0x0000000504047291 */ /* 0x004fe4000f8ec0ff */
[----:B------:R-:W-:-:S07]  /*3710*/  ULEA UR5, UR12, UR9, 0x3 ;  /* 0x000000090c057291 */ /* 0x000fce000f8e18ff */
[----:B------:R2:W-:Y:S02]  /*3720*/  @P0 STS.U8 [UR4+0x1c], R2 ;  /* 0x00001c02ff000988 */ /* 0x0005e40008000004 */
[----:B------:R-:W3:Y:S02]  /*3730*/  SYNCS.PHASECHK.TRANS64.TRYWAIT P0, [UR5], R0 ;  /* 0x00000000ff0075a7 */ /* 0x000ee40008001105 */
[----:B--23--:R-:W-:Y:S05]  /*3740*/  @!P0 BRA `(.L_x_60) ;  /* 0x0000006c00b88947 */ /* 0x00cfea0003800000 */
.L_x_136:
[----:B------:R-:W-:-:S04]  /*3750*/  UIADD3 UR6, UPT, UPT, UR12, 0x1, URZ ;  /* 0x000000010c067890 */ /* 0x000fc8000fffe0ff */
[----:B------:R-:W-:-:S04]  /*3760*/  UISETP.NE.AND UP0, UPT, UR6, 0x4, UPT ;  /* 0x000000040600788c */ /* 0x000fc8000bf05270 */
[----:B------:R-:W-:Y:S02]  /*3770*/  USEL UR7, URZ, 0x1, UP0 ;  /* 0x00000001ff077887 */ /* 0x000fe40008000000 */
[----:B------:R-:W-:-:S04]  /*3780*/  USEL UR6, UR6, URZ, UP0 ;  /* 0x000000ff06067287 */ /* 0x000fc80008000000 */
[----:B------:R-:W-:Y:S01]  /*3790*/  ULEA UR5, UR6, UR9, 0x3 ;  /* 0x0000000906057291 */ /* 0x000fe2000f8e18ff */
[----:B--2---:R-:W-:-:S04]  /*37a0*/  LOP3.LUT R0, R7, UR7, RZ, 0x3c, !PT ;  /* 0x0000000707007c12 */ /* 0x004fc8000f8e3cff */
[----:B------:R-:W-:-:S04]  /*37b0*/  SHF.L.U32 R2, R0, 0x1f, RZ ;  /* 0x0000001f00027819 */ /* 0x000fc800000006ff */
[----:B------:R-:W2:Y:S02]  /*37c0*/  SYNCS.PHASECHK.TRANS64.TRYWAIT P0, [UR5], R2 ;  /* 0x00000002ff0075a7 */ /* 0x000ea40008001105 */
[----:B--2---:R-:W-:Y:S05]  /*37d0*/  @!P0 BRA `(.L_x_61) ;  /* 0x0000006c00ac8947 */ /* 0x004fea0003800000 */
.L_x_138:
[----:B------:R-:W-:-:S04]  /*37e0*/  UIADD3 UR6, UPT, UPT, UR6, 0x1, URZ ;  /* 0x0000000106067890 */ /* 0x000fc8000fffe0ff */
[----:B------:R-:W-:-:S04]  /*37f0*/  UISETP.NE.AND UP0, UPT, UR6, 0x4, UPT ;  /* 0x000000040600788c */ /* 0x000fc8000bf05270 */
[----:B------:R-:W-:Y:S02]  /*3800*/  USEL UR7, URZ, 0x1, UP0 ;  /* 0x00000001ff077887 */ /* 0x000fe40008000000 */
[----:B------:R-:W-:-:S04]  /*3810*/  USEL UR6, UR6, URZ, UP0 ;  /* 0x000000ff06067287 */ /* 0x000fc80008000000 */
[----:B------:R-:W-:Y:S01]  /*3820*/  ULEA UR5, UR6, UR9, 0x3 ;  /* 0x0000000906057291 */ /* 0x000fe2000f8e18ff */
[----:B------:R-:W-:-:S04]  /*3830*/  LOP3.LUT R0, R0, UR7, RZ, 0x3c, !PT ;  /* 0x0000000700007c12 */ /* 0x000fc8000f8e3cff */
[----:B--2---:R-:W-:-:S04]  /*3840*/  SHF.L.U32 R2, R0, 0x1f, RZ ;  /* 0x0000001f00027819 */ /* 0x004fc800000006ff */
[----:B------:R-:W2:Y:S02]  /*3850*/  SYNCS.PHASECHK.TRANS64.TRYWAIT P0, [UR5], R2 ;  /* 0x00000002ff0075a7 */ /* 0x000ea40008001105 */
[----:B--2---:R-:W-:Y:S05]  /*3860*/  @!P0 BRA `(.L_x_62) ;  /* 0x0000006c00a08947 */ /* 0x004fea0003800000 */
.L_x_140:
[----:B------:R-:W-:-:S04]  /*3870*/  UIADD3 UR6, UPT, UPT, UR6, 0x1, URZ ;  /* 0x0000000106067890 */ /* 0x000fc8000fffe0ff */
[----:B------:R-:W-:-:S04]  /*3880*/  UISETP.NE.AND UP0, UPT, UR6, 0x4, UPT ;  /* 0x000000040600788c */ /* 0x000fc8000bf05270 */
[----:B------:R-:W-:Y:S02]  /*3890*/  USEL UR5, URZ, 0x1, UP0 ;  /* 0x00000001ff057887 */ /* 0x000fe40008000000 */
[----:B------:R-:W-:-:S04]  /*38a0*/  USEL UR6, UR6, URZ, UP0 ;  /* 0x000000ff06067287 */ /* 0x000fc80008000000 */
[----:B------:R-:W-:Y:S01]  /*38b0*/  ULEA UR6, UR6, UR9, 0x3 ;  /* 0x0000000906067291 */ /* 0x000fe2000f8e18ff */
[----:B------:R-:W-:-:S04]  /*38c0*/  LOP3.LUT R0, R0, UR5, RZ, 0x3c, !PT ;  /* 0x0000000500007c12 */ /* 0x000fc8000f8e3cff */
[----:B------:R-:W-:-:S04]  /*38d0*/  SHF.L.U32 R0, R0, 0x1f, RZ ;  /* 0x0000001f00007819 */ /* 0x000fc800000006ff */
[----:B------:R-:W3:Y:S02]  /*38e0*/  SYNCS.PHASECHK.TRANS64.TRYWAIT P0, [UR6], R0 ;  /* 0x00000000ff0075a7 */ /* 0x000ee40008001106 */
[----:B---3--:R-:W-:Y:S05]  /*38f0*/  @!P0 BRA `(.L_x_63) ;  /* 0x0000006c00948947 */ /* 0x008fea0003800000 */
.L_x_142:
[----:B------:R-:W-:Y:S01]  /*3900*/  NOP ;  /* 0x0000000000007918 */ /* 0x000fe20000000000 */
[----:B--2---:R-:W2:Y:S01]  /*3910*/  LDS R0, [UR4+0x14] ;  /* 0x00001404ff007984 */ /* 0x004ea20008000800 */
[----:B------:R-:W-:Y:S01]  /*3920*/  ULOP3.LUT UR6, UR13, 0xffff, URZ, 0xc0, !UPT ;  /* 0x0000ffff0d067892 */ /* 0x000fe2000f8ec0ff */
[----:B------:R-:W-:Y:S01]  /*3930*/  UMOV UR8, 0xffff ;  /* 0x0000ffff00087882 */ /* 0x000fe20000000000 */
[----:B------:R-:W-:Y:S02]  /*3940*/  UMOV UR5, 0x1 ;  /* 0x0000000100057882 */ /* 0x000fe40000000000 */
[----:B------:R-:W-:-:S04]  /*3950*/  USHF.R.U32.HI UR6, URZ, 0x5, UR6 ;  /* 0x00000005ff067899 */ /* 0x000fc80008011606 */
[----:B------:R-:W-:Y:S02]  /*3960*/  USHF.L.U32 UR8, UR8, UR6, URZ ;  /* 0x0000000608087299 */ /* 0x000fe400080006ff */
[----:B------:R-:W-:-:S04]  /*3970*/  USHF.L.U32 UR5, UR5, UR6, URZ ;  /* 0x0000000605057299 */ /* 0x000fc800080006ff */
[----:B--2---:R-:W-:-:S04]  /*3980*/  LOP3.LUT R0, R0, UR8, RZ, 0xc0, !PT ;  /* 0x0000000800007c12 */ /* 0x004fc8000f8ec0ff */
[----:B------:R-:W-:-:S13]  /*3990*/  ISETP.NE.AND P0, PT, R0, UR8, PT ;  /* 0x0000000800007c0c */ /* 0x000fda000bf05270 */
[----:B------:R-:W-:Y:S05]  /*39a0*/  @P0 BRA `(.L_x_64) ;  /* 0x0000000000580947 */ /* 0x000fea0003800000 */
[----:B------:R-:W2:Y:S02]  /*39b0*/  LDS R0, [UR4+0x18] ;  /* 0x00001804ff007984 */ /* 0x000ea40008000800 */
[----:B--2---:R-:W-:-:S04]  /*39c0*/  LOP3.LUT R0, R0, UR5, RZ, 0xc0, !PT ;  /* 0x0000000500007c12 */ /* 0x004fc8000f8ec0ff */
[----:B------:R-:W-:-:S13]  /*39d0*/  ISETP.NE.AND P0, PT, R0, UR5, PT ;  /* 0x0000000500007c0c */ /* 0x000fda000bf05270 */
[----:B------:R-:W-:Y:S05]  /*39e0*/  @P0 BRA `(.L_x_65) ;  /* 0x00000000003c0947 */ /* 0x000fea0003800000 */
[----:B------:R-:W2:Y:S01]  /*39f0*/  S2R R2, SR_LANEID ;  /* 0x0000000000027919 */ /* 0x000ea20000000000 */
[----:B------:R-:W-:Y:S01]  /*3a00*/  ULOP3.LUT UR8, URZ, UR8, URZ, 0x33, !UPT ;  /* 0x00000008ff087292 */ /* 0x000fe2000f8e33ff */
[----:B------:R-:W-:Y:S02]  /*3a10*/  VOTEU.ANY UR7, UPT, PT ;  /* 0x0000000000077886 */ /* 0x000fe400038e0100 */
[----:B------:R-:W-:-:S03]  /*3a20*/  UFLO.U32 UR7, UR7 ;  /* 0x00000007000772bd */ /* 0x000fc600080e0000 */
[----:B------:R-:W-:-:S04]  /*3a30*/  IMAD.U32 R0, RZ, RZ, UR8 ;  /* 0x00000008ff007e24 */ /* 0x000fc8000f8e00ff */
[----:B------:R3:W4:Y:S02]  /*3a40*/  REDUX UR6, R0 ;  /* 0x00000000000673c4 */ /* 0x0007240000000000 */
[----:B------:R1:W-:Y:S01]  /*3a50*/  UTCATOMSWS.AND URZ, UR8 ;  /* 0x0000000800ff79e3 */ /* 0x0003e20008000000 */
[----:B--2---:R-:W-:Y:S02]  /*3a60*/  ISETP.EQ.U32.AND P0, PT, R2, UR7, PT ;  /* 0x0000000702007c0c */ /* 0x004fe4000bf02070 */
[----:B---3--:R-:W-:Y:S02]  /*3a70*/  LOP3.LUT R0, RZ, UR5, RZ, 0x33, !PT ;  /* 0x00000005ff007c12 */ /* 0x008fe4000f8e33ff */
[----:B----4-:R-:W-:Y:S02]  /*3a80*/  MOV R2, UR6 ;  /* 0x0000000600027c02 */ /* 0x010fe40008000f00 */
[----:B------:R-:W2:Y:S07]  /*3a90*/  REDUX UR5, R0 ;  /* 0x00000000000573c4 */ /* 0x000eae0000000000 */
[----:B------:R1:W-:Y:S01]  /*3aa0*/  @P0 ATOMS.AND RZ, [UR4+0x14], R2 ;  /* 0x00001402ffff098c */ /* 0x0003e2000a800004 */
[----:B--2---:R-:W-:-:S05]  /*3ab0*/  IMAD.U32 R0, RZ, RZ, UR5 ;  /* 0x00000005ff007e24 */ /* 0x004fca000f8e00ff */
[----:B------:R1:W-:Y:S01]  /*3ac0*/  @P0 ATOMS.AND RZ, [UR4+0x18], R0 ;  /* 0x00001800ffff098c */ /* 0x0003e2000a800004 */
[----:B------:R-:W-:Y:S05]  /*3ad0*/  BRA `(.L_x_66) ;  /* 0x0000000000147947 */ /* 0x000fea0003800000 */
.L_x_65:
[----:B------:R-:W-:Y:S02]  /*3ae0*/  MOV R2, 0x3b00 ;  /* 0x00003b0000027802 */ /* 0x000fe40000000f00 */
[----:B-1---5:R-:W-:Y:S05]  /*3af0*/  CALL.REL.NOINC `($__internal_0_$__cuda_sm10x_tcgen05_guardrail_trap_col_being_dealloced_not_returned_by_alloc) ;  /* 0x0000006c00c87944 */ /* 0x022fea0003c00000 */
[----:B------:R-:W-:Y:S05]  /*3b00*/  BRA `(.L_x_66) ;  /* 0x0000000000087947 */ /* 0x000fea0003800000 */
.L_x_64:
[----:B------:R-:W-:Y:S02]  /*3b10*/  MOV R2, 0x3b30 ;  /* 0x00003b3000027802 */ /* 0x000fe40000000f00 */
[----:B-1---5:R-:W-:Y:S05]  /*3b20*/  CALL.REL.NOINC `($__internal_2_$__cuda_sm10x_tcgen05_guardrail_trap_unallocated_columns_being_dealloced) ;  /* 0x0000006c00d47944 */ /* 0x022fea0003c00000 */
.L_x_66:
[----:B------:R-:W-:Y:S01]  /*3b30*/  NOP ;  /* 0x0000000000007918 */ /* 0x000fe20000000000 */
[----:B-1----:R-:W-:Y:S05]  /*3b40*/  EXIT ;  /* 0x000000000000794d */ /* 0x002fea0003800000 */
.L_x_48:
[----:B------:R-:W-:-:S09]  /*3b50*/  UISETP.NE.OR UP0, UPT, UR12, 0x3, !UP3 ;  /* 0x000000030c00788c */ /* 0x000fd2000df05670 */
[----:B------:R-:W-:Y:S05]  /*3b60*/  BRA.U UP0, `(.L_x_67) ;  /* 0x0000001100547547 */ /* 0x000fea000b800000 */
[----:B------:R-:W2:Y:S01]  /*3b70*/  LDCU.64 UR4, c[0x0][0x888] ;  /* 0x00011100ff0477ac */ /* 0x000ea20008000a00 */
[----:B------:R-:W-:Y:S02]  /*3b80*/  HFMA2 R10, -RZ, RZ, 0, 0 ;  /* 0x00000000ff0a7431 */ /* 0x000fe400000001ff */
[----:B------:R-:W-:Y:S01]  /*3b90*/  IMAD.MOV.U32 R9, RZ, RZ, 0x1 ;  /* 0x00000001ff097424 */ /* 0x000fe200078e00ff */
[----:B------:R-:W-:Y:S01]  /*3ba0*/  MOV R11, 0x7800 ;  /* 0x00007800000b7802 */ /* 0x000fe20000000f00 */
[----:B------:R-:W3:Y:S01]  /*3bb0*/  LDCU UR44, c[0x0][0x370] ;  /* 0x00006e00ff2c77ac */ /* 0x000ee20008000800 */
[----:B------:R-:W-:Y:S01]  /*3bc0*/  IMAD.MOV.U32 R8, RZ, RZ, RZ ;  /* 0x000000ffff087224 */ /* 0x000fe200078e00ff */
[----:B------:R-:W3:Y:S01]  /*3bd0*/  LDCU.128 UR40, c[0x0][0xb10] ;  /* 0x00016200ff2877ac */ /* 0x000ee20008000c00 */
[----:B------:R-:W4:Y:S01]  /*3be0*/  LDCU UR39, c[0x0][0x374] ;  /* 0x00006e80ff2777ac */ /* 0x000f220008000800 */
[----:B------:R-:W1:Y:S01]  /*3bf0*/  LDCU.64 UR30, c[0x0][0x890] ;  /* 0x00011200ff1e77ac */ /* 0x000e620008000a00 */
[----:B--2---:R-:W-:Y:S01]  /*3c00*/  UISETP.NE.U32.AND UP0, UPT, UR4, URZ, UPT ;  /* 0x000000ff0400728c */ /* 0x004fe2000bf05070 */
[----:B------:R-:W2:Y:S01]  /*3c10*/  LDCU UR21, c[0x0][0xb0c] ;  /* 0x00016180ff1577ac */ /* 0x000ea20008000800 */
[----:B------:R-:W2:Y:S01]  /*3c20*/  LDCU UR38, c[0x0][0xb20] ;  /* 0x00016400ff2677ac */ /* 0x000ea20008000800 */
[----:B------:R-:W2:Y:S01]  /*3c30*/  LDCU UR4, c[0x0][0xb30] ;  /* 0x00016600ff0477ac */ /* 0x000ea20008000800 */
[----:B---3--:R-:W-:-:S02]  /*3c40*/  UIMAD.WIDE.U32 UR46, UR44, UR40, URZ ;  /* 0x000000282c2e72a5 */ /* 0x008fc4000f8e00ff */
[----:B----4-:R-:W-:Y:S02]  /*3c50*/  UIMAD.WIDE.U32 UR8, UR39, UR43, URZ ;  /* 0x0000002b270872a5 */ /* 0x010fe4000f8e00ff */
[----:B------:R-:W-:Y:S02]  /*3c60*/  UISETP.NE.AND.EX UP6, UPT, UR5, URZ, UPT, UP0 ;  /* 0x000000ff0500728c */ /* 0x000fe4000bfc5300 */
[----:B-1----:R-:W-:Y:S02]  /*3c70*/  UISETP.NE.AND UP0, UPT, UR13, 0x1, UPT ;  /* 0x000000010d00788c */ /* 0x002fe4000bf05270 */
[----:B------:R-:W-:Y:S01]  /*3c80*/  UISETP.NE.U32.AND UP0, UPT, UR30, URZ, UPT ;  /* 0x000000ff1e00728c */ /* 0x000fe2000bf05070 */
[----:B------:R-:W-:Y:S01]  /*3c90*/  UMOV UR6, 0x400 ;  /* 0x0000040000067882 */ /* 0x000fe20000000000 */
[----:B------:R-:W-:Y:S01]  /*3ca0*/  UMOV UR46, UR47 ;  /* 0x0000002f002e7c82 */ /* 0x000fe20008000000 */
[----:B------:R-:W-:Y:S01]  /*3cb0*/  UMOV UR8, UR9 ;  /* 0x0000000900087c82 */ /* 0x000fe20008000000 */
[----:B------:R-:W-:-:S02]  /*3cc0*/  UISETP.GE.AND UP3, UPT, UR13, 0x1, UPT ;  /* 0x000000010d00788c */ /* 0x000fc4000bf66270 */
[----:B------:R-:W-:Y:S01]  /*3cd0*/  UISETP.NE.AND.EX UP5, UPT, UR31, URZ, UPT, UP0 ;  /* 0x000000ff1f00728c */ /* 0x000fe2000bfa5300 */
[----:B------:R-:W1:Y:S01]  /*3ce0*/  LDCU.64 UR50, c[0x0][0x348] ;  /* 0x00006900ff3277ac */ /* 0x000e620008000a00 */
[----:B------:R-:W-:Y:S01]  /*3cf0*/  UMOV UR29, URZ ;  /* 0x000000ff001d7c82 */ /* 0x000fe20008000000 */
[----:B------:R-:W-:Y:S01]  /*3d00*/  UPLOP3.LUT UP1, UPT, UPT, UPT, UPT, 0x40, 0x4 ;  /* 0x000000000004789c */ /* 0x000fe20003f2e870 */
[----:B------:R-:W3:Y:S01]  /*3d10*/  LDCU.64 UR14, c[0x0][0xb28] ;  /* 0x00016500ff0e77ac */ /* 0x000ee20008000a00 */
[----:B------:R-:W-:Y:S02]  /*3d20*/  ULEA UR6, UR7, UR6, 0x18 ;  /* 0x0000000607067291 */ /* 0x000fe4000f8ec0ff */
[----:B--2---:R-:W-:Y:S02]  /*3d30*/  UISETP.NE.AND UP3, UPT, UR21, 0x1, UPT ;  /* 0x000000011500788c */ /* 0x004fe4000bf65270 */
[----:B------:R-:W-:Y:S02]  /*3d40*/  USHF.R.U32.HI UR46, URZ, UR41, UR46 ;  /* 0x00000029ff2e7299 */ /* 0x000fe4000801162e */
[----:B------:R-:W-:-:S02]  /*3d50*/  USHF.R.U32.HI UR45, URZ, UR38, UR8 ;  /* 0x00000026ff2d7299 */ /* 0x000fc40008011608 */
[----:B------:R-:W-:Y:S02]  /*3d60*/  UISETP.NE.AND UP0, UPT, UR42, 0x1, UPT ;  /* 0x000000012a00788c */ /* 0x000fe4000bf05270 */
[----:B------:R-:W-:-:S11]  /*3d70*/  UISETP.NE.AND UP4, UPT, UR4, 0x1, UPT ;  /* 0x000000010400788c */ /* 0x000fd6000bf85270 */
.L_x_75:
[----:B------:R-:W-:Y:S02]  /*3d80*/  LEA R2, R8, UR6, 0x3 ;  /* 0x0000000608027c11 */ /* 0x000fe4000f8e18ff */
[----:B------:R-:W-:Y:S02]  /*3d90*/  SHF.L.U32 R0, R10, 0x1f, RZ ;  /* 0x0000001f0a007819 */ /* 0x000fe400000006ff */
[----:B------:R-:W-:Y:S02]  /*3da0*/  LEA R4, R8, UR6, 0x4 ;  /* 0x0000000608047c11 */ /* 0x000fe4000f8e20ff */
[----:B--2---:R-:W2:Y:S02]  /*3db0*/  SYNCS.PHASECHK.TRANS64.TRYWAIT P0, [R2+URZ+0x70], R0 ;  /* 0x00007000020075a7 */ /* 0x004ea400080011ff */
[----:B--2---:R-:W-:Y:S05]  /*3dc0*/  @!P0 BRA `(.L_x_68) ;  /* 0x0000006800788947 */ /* 0x004fea0003800000 */
.L_x_143:
[----:B------:R-:W4:Y:S01]  /*3dd0*/  LDS.128 R4, [R4+0x100] ;  /* 0x0001000004047984 */ /* 0x000f220000000c00 */
[----:B------:R-:W-:Y:S01]  /*3de0*/  UISETP.GE.AND UP0, UPT, UR13, 0x1, UPT ;  /* 0x000000010d00788c */ /* 0x000fe2000bf06270 */
[----:B------:R-:W-:Y:S01]  /*3df0*/  @!PT LDS RZ, [RZ] ;  /* 0x00000000fffff984 */ /* 0x000fe20000000800 */
[----:B------:R-:W-:Y:S01]  /*3e00*/  @!PT LDS RZ, [RZ] ;  /* 0x00000000fffff984 */ /* 0x000fe20000000800 */
[----:B------:R-:W-:Y:S01]  /*3e10*/  @!PT LDS RZ, [RZ] ;  /* 0x00000000fffff984 */ /* 0x000fe20000000800 */
[----:B------:R-:W-:Y:S01]  /*3e20*/  @!PT LDS RZ, [RZ] ;  /* 0x00000000fffff984 */ /* 0x000fe20000000800 */
[----:B------:R1:W-:Y:S06]  /*3e30*/  MEMBAR.ALL.CTA ;  /* 0x0000000000007992 */ /* 0x0003ec0000008000 */
[----:B-1----:R-:W1:Y:S01]  /*3e40*/  FENCE.VIEW.ASYNC.S ;  /* 0x00000000000073c6 */ /* 0x002e620000000000 */
[----:B----4-:R-:W-:Y:S11]  /*3e50*/  LOP3.LUT P0, RZ, R6, 0x1, RZ, 0xc0, !PT ;  /* 0x0000000106ff7812 */ /* 0x010ff6000780c0ff */
[----:B------:R-:W-:Y:S02]  /*3e60*/  @!UPT UIADD3 URZ, UPT, UPT, URZ, URZ, URZ ;  /* 0x000000fffffff290 */ /* 0x000fe4000fffe0ff */
[----:B-1----:R-:W-:Y:S01]  /*3e70*/  VOTEU.ANY UP3, P0 ;  /* 0x0000000000ff7886 */ /* 0x002fe20000060100 */
[----:B------:R-:W-:Y:S11]  /*3e80*/  PLOP3.LUT P0, PT, PT, PT, UP3, 0x80, 0x8 ;  /* 0x000000000008781c */ /* 0x000ff60003f0f038 */
[----:B------:R-:W-:Y:S02]  /*3e90*/  @!UPT UIADD3 URZ, UPT, UPT, URZ, URZ, URZ ;  /* 0x000000fffffff290 */ /* 0x000fe4000fffe0ff */
[----:B--2---:R-:W-:Y:S02]  /*3ea0*/  @P0 SHF.R.U32.HI R0, RZ, 0x10, R5 ;  /* 0x00000010ff000819 */ /* 0x004fe40000011605 */
[----:B------:R-:W-:Y:S02]  /*3eb0*/  @P0 MOV R3, R4 ;  /* 0x0000000400030202 */ /* 0x000fe40000000f00 */
[----:B------:R-:W-:Y:S01]  /*3ec0*/  @P0 R2UR UR4, R0 ;  /* 0x00000000000402ca */ /* 0x000fe200000e0000 */
[----:B------:R-:W-:Y:S01]  /*3ed0*/  VIADD R0, R2, 0x80 ;  /* 0x0000008002007836 */ /* 0x000fe20000000000 */
[----:B------:R-:W-:Y:S02]  /*3ee0*/  @P0 LOP3.LUT R4, R5, 0xffff, RZ, 0xc0, !PT ;  /* 0x0000ffff05040812 */ /* 0x000fe400078ec0ff */
[----:B------:R-:W-:Y:S02]  /*3ef0*/  @P0 R2UR UR8, R3 ;  /* 0x00000000030802ca */ /* 0x000fe400000e0000 */
[----:B------:R-:W-:Y:S02]  /*3f00*/  PRMT R0, RZ, 0x654, R0 ;  /* 0x00000654ff007816 */ /* 0x000fe40000000000 */
[----:B------:R-:W-:Y:S02]  /*3f10*/  @P0 R2UR UR5, R4 ;  /* 0x00000000040502ca */ /* 0x000fe400000e0000 */
[----:B------:R1:W-:Y:S03]  /*3f20*/  SYNCS.ARRIVE.TRANS64.RED.A1T0 RZ, [R0+URZ], RZ ;  /* 0x000000ff00ff79a7 */ /* 0x0003e600081004ff */
[----:B------:R-:W-:Y:S04]  /*3f30*/  @UP3 UMOV UR47, UR4 ;  /* 0x00000004002f3c82 */ /* 0x000fe80008000000 */
[----:B------:R-:W-:Y:S04]  /*3f40*/  @UP3 UMOV UR23, UR8 ;  /* 0x0000000800173c82 */ /* 0x000fe80008000000 */
[----:B------:R-:W-:Y:S01]  /*3f50*/  @UP3 UMOV UR22, UR5 ;  /* 0x0000000500163c82 */ /* 0x000fe20008000000 */
[----:B------:R-:W-:Y:S05]  /*3f60*/  BRA.U !UP0, `(.L_x_69) ;  /* 0x0000000108c07547 */ /* 0x000fea000b800000 */
[----:B------:R-:W-:Y:S02]  /*3f70*/  UP2UR UR10, UPR, URZ, 0x4 ;  /* 0x00000004ff0a7883 */ /* 0x000fe40008000000 */
[----:B------:R-:W-:Y:S02]  /*3f80*/  UISETP.NE.AND UP2, UPT, UR42, 0x1, UPT ;  /* 0x000000012a00788c */ /* 0x000fe4000bf45270 */
[----:B------:R-:W-:Y:S02]  /*3f90*/  UISETP.NE.AND UP0, UPT, UR21, 0x1, UPT ;  /* 0x000000011500788c */ /* 0x000fe4000bf05270 */
[----:B------:R-:W-:Y:S02]  /*3fa0*/  USEL UR4, UR39, UR45, !UP2 ;  /* 0x0000002d27047287 */ /* 0x000fe4000d000000 */
[----:B------:R-:W-:Y:S02]  /*3fb0*/  UP2UR UR18, UPR, URZ, 0x2 ;  /* 0x00000002ff127883 */ /* 0x000fe40008000000 */
[----:B------:R-:W-:Y:S02]  /*3fc0*/  UISETP.NE.AND UP1, UPT, UR13, 0x1, UPT ;  /* 0x000000010d00788c */ /* 0x000fe4000bf25270 */
[----:B------:R-:W-:Y:S02]  /*3fd0*/  UIMAD.WIDE.U32 UR32, UR22, UR43, URZ ;  /* 0x0000002b162072a5 */ /* 0x000fe4000f8e00ff */
[----:B------:R-:W-:Y:S02]  /*3fe0*/  USEL UR9, UR44, UR46, !UP0 ;  /* 0x0000002e2c097287 */ /* 0x000fe4000c000000 */
[----:B---3--:R-:W-:Y:S02]  /*3ff0*/  UIMAD.WIDE.U32 UR24, UR4, UR14, URZ ;  /* 0x0000000e041872a5 */ /* 0x008fe4000f8e00ff */
[----:B------:R-:W-:Y:S02]  /*4000*/  UIMAD.WIDE.U32 UR26, UR23, UR40, URZ ;  /* 0x00000028171a72a5 */ /* 0x000fe4000f8e00ff */
[----:B------:R-:W-:Y:S01]  /*4010*/  UIMAD.WIDE.U32 UR16, UR9, UR14, URZ ;  /* 0x0000000e091072a5 */ /* 0x000fe2000f8e00ff */
[----:B------:R-:W-:Y:S02]  /*4020*/  UMOV UR11, UR33 ;  /* 0x00000021000b7c82 */ /* 0x000fe40008000000 */
[----:B------:R-:W-:Y:S01]  /*4030*/  UMOV UR8, UR25 ;  /* 0x0000001900087c82 */ /* 0x000fe20008000000 */
[----:B------:R-:W-:Y:S02]  /*4040*/  USHF.R.U32.HI UR11, URZ, UR38, UR11 ;  /* 0x00000026ff0b7299 */ /* 0x000fe4000801160b */
[----:B------:R-:W-:Y:S02]  /*4050*/  @UP1 USHF.R.U32.HI UR4, URZ, UR15, UR8 ;  /* 0x0000000fff041299 */ /* 0x000fe40008011608 */
[----:B------:R-:W-:Y:S02]  /*4060*/  USEL UR8, UR22, UR11, !UP2 ;  /* 0x0000000b16087287 */ /* 0x000fe4000d000000 */
[----:B------:R-:W-:Y:S02]  /*4070*/  UIMAD UR4, UR13, UR4, URZ ;  /* 0x000000040d0472a4 */ /* 0x000fe4000f8e02ff */
[----:B------:R-:W-:Y:S01]  /*4080*/  UISETP.NE.AND UP2, UPT, UR10, URZ, UPT ;  /* 0x000000ff0a00728c */ /* 0x000fe2000bf45270 */
[----:B------:R-:W-:Y:S01]  /*4090*/  UMOV UR5, UR27 ;  /* 0x0000001b00057c82 */ /* 0x000fe20008000000 */
[----:B------:R-:W-:Y:S01]  /*40a0*/  UMOV UR16, UR17 ;  /* 0x0000001100107c82 */ /* 0x000fe20008000000 */
[----:B------:R-:W-:Y:S02]  /*40b0*/  USHF.R.U32.HI UR5, URZ, UR41, UR5 ;  /* 0x00000029ff057299 */ /* 0x000fe40008011605 */
[----:B------:R-:W-:Y:S02]  /*40c0*/  @UP1 USHF.R.U32.HI UR9, URZ, UR15, UR16 ;  /* 0x0000000fff091299 */ /* 0x000fe40008011610 */
[----:B------:R-:W-:Y:S02]  /*40d0*/  USEL UR5, UR23, UR5, !UP0 ;  /* 0x0000000517057287 */ /* 0x000fe4000c000000 */
[----:B------:R-:W-:Y:S02]  /*40e0*/  UIMAD.WIDE.U32 UR16, UR8, UR14, URZ ;  /* 0x0000000e081072a5 */ /* 0x000fe4000f8e00ff */
[----:B------:R-:W-:Y:S02]  /*40f0*/  UIMAD UR10, UR13, UR9, URZ ;  /* 0x000000090d0a72a4 */ /* 0x000fe4000f8e02ff */
[----:B------:R-:W-:Y:S03]  /*4100*/  UISETP.GE.AND UP0, UPT, UR8, UR4, UPT ;  /* 0x000000040800728c */ /* 0x000fe6000bf06270 */
[----:B------:R-:W-:Y:S01]  /*4110*/  UMOV UR4, UR17 ;  /* 0x0000001100047c82 */ /* 0x000fe20008000000 */
[----:B------:R-:W-:Y:S02]  /*4120*/  UISETP.GE.OR UP0, UPT, UR5, UR10, UP0 ;  /* 0x0000000a0500728c */ /* 0x000fe40008706670 */
[----:B------:R-:W-:Y:S02]  /*4130*/  USHF.R.U32.HI UR4, URZ, UR15, UR4 ;  /* 0x0000000fff047299 */ /* 0x000fe40008011604 */
[----:B------:R-:W-:Y:S02]  /*4140*/  UIMAD.WIDE.U32 UR10, UR5, UR14, URZ ;  /* 0x0000000e050a72a5 */ /* 0x000fe4000f8e00ff */
[----:B------:R-:W-:Y:S04]  /*4150*/  USEL UR12, UR8, UR4, !UP1 ;  /* 0x00000004080c7287 */ /* 0x000fe8000c800000 */
[----:B------:R-:W-:Y:S01]  /*4160*/  UIADD3 UR16, UPT, UPT, -UR12, URZ, URZ ;  /* 0x000000ff0c107290 */ /* 0x000fe2000fffe1ff */
[----:B------:R-:W-:Y:S02]  /*4170*/  @!UP0 UMOV UR4, UR11 ;  /* 0x0000000b00048c82 */ /* 0x000fe40008000000 */
[----:B------:R-:W-:Y:S02]  /*4180*/  @!UP0 USHF.R.U32.HI UR4, URZ, UR15, UR4 ;  /* 0x0000000fff048299 */ /* 0x000fe40008011604 */
[----:B------:R-:W-:Y:S02]  /*4190*/  UIMAD UR10, UR13, UR16, UR8 ;  /* 0x000000100d0a72a4 */ /* 0x000fe4000f8e0208 */
[----:B------:R-:W-:Y:S02]  /*41a0*/  @!UP0 USEL UR4, UR5, UR4, !UP1 ;  /* 0x0000000405048287 */ /* 0x000fe4000c800000 */
[----:B------:R-:W-:Y:S02]  /*41b0*/  UISETP.NE.AND UP1, UPT, UR18, URZ, UPT ;  /* 0x000000ff1200728c */ /* 0x000fe4000bf25270 */
[----:B------:R-:W-:Y:S02]  /*41c0*/  @!UP0 UIMAD UR10, UR9, UR10, UR4 ;  /* 0x0000000a090a82a4 */ /* 0x000fe4000f8e0204 */
[----:B------:R-:W-:Y:S02]  /*41d0*/  @!UP0 UIADD3 UR11, UPT, UPT, UR12, -UR4, URZ ;  /* 0x800000040c0b8290 */ /* 0x000fe4000fffe0ff */
[----:B------:R-:W-:Y:S02]  /*41e0*/  UIADD3 UR9, UPT, UPT, -UR5, URZ, URZ ;  /* 0x000000ff05097290 */ /* 0x000fe4000fffe1ff */
[----:B------:R-:W-:Y:S02]  /*41f0*/  UIADD3 UR4, UPT, UPT, -UR8, URZ, URZ ;  /* 0x000000ff08047290 */ /* 0x000fe4000fffe1ff */
[----:B------:R-:W-:Y:S02]  /*4200*/  @!UP0 UIMAD UR8, UR11, UR13, UR5 ;  /* 0x0000000d0b0882a4 */ /* 0x000fe4000f8e0205 */
[----:B------:R-:W-:Y:S02]  /*4210*/  UIMAD UR23, UR21, UR9, UR23 ;  /* 0x00000009151772a4 */ /* 0x000fe4000f8e0217 */
[----:B------:R-:W-:Y:S01]  /*4220*/  UIMAD UR22, UR42, UR4, UR22 ;  /* 0x000000042a1672a4 */ /* 0x000fe2000f8e0216 */
[----:B------:R-:W-:Y:S02]  /*4230*/  @!UP0 UMOV UR5, UR10 ;  /* 0x0000000a00058c82 */ /* 0x000fe40008000000 */
[----:B------:R-:W-:Y:S02]  /*4240*/  UIMAD UR23, UR5, UR21, UR23 ;  /* 0x00000015051772a4 */ /* 0x000fe4000f8e0217 */
[----:B------:R-:W-:Y:S11]  /*4250*/  UIMAD UR22, UR8, UR42, UR22 ;  /* 0x0000002a081672a4 */ /* 0x000ff6000f8e0216 */
[----:B------:R-:W-:Y:S01]  /*4260*/  @!UPT UIADD3 URZ, UPT, UPT, URZ, URZ, URZ ;  /* 0x000000fffffff290 */ /* 0x000fe2000fffe0ff */
.L_x_69:
[----:B------:R-:W2:Y:S01]  /*4270*/  @!UP4 LDCU.128 UR8, c[0x0][0xb10] ;  /* 0x00016200ff08c7ac */ /* 0x000ea20008000c00 */
[----:B------:R-:W-:Y:S04]  /*4280*/  ISETP.NE.U32.AND P0, PT, RZ, UR30, PT ;  /* 0x0000001eff007c0c */ /* 0x000fe8000bf05070 */
[----:B------:R-:W-:Y:S01]  /*4290*/  ISETP.NE.AND.EX P0, PT, RZ, UR31, PT, P0 ;  /* 0x0000001fff007c0c */ /* 0x000fe2000bf05300 */
[----:B------:R-:W4:Y:S01]  /*42a0*/  @!UP4 LDCU UR5, c[0x0][0xb0c] ;  /* 0x00016180ff05c7ac */ /* 0x000f220008000800 */
[----:B--2---:R-:W-:Y:S07]  /*42b0*/  UIMAD.WIDE.U32 UR16, UR23, UR8, URZ ;  /* 0x00000008171072a5 */ /* 0x004fee000f8e00ff */
[----:B------:R-:W-:Y:S01]  /*42c0*/  @!UP4 UMOV UR4, UR17 ;  /* 0x000000110004cc82 */ /* 0x000fe20008000000 */
[----:B----4-:R-:W-:Y:S02]  /*42d0*/  @!UP4 UISETP.NE.AND UP0, UPT, UR5, 0x1, UPT ;  /* 0x000000010500c88c */ /* 0x010fe4000bf05270 */
[----:B------:R-:W-:Y:S02]  /*42e0*/  @!UP4 USHF.R.U32.HI UR4, URZ, UR9, UR4 ;  /* 0x00000009ff04c299 */ /* 0x000fe40008011604 */
[----:B------:R-:W-:Y:S02]  /*42f0*/  UIMAD.WIDE.U32 UR16, UR22, UR11, URZ ;  /* 0x0000000b161072a5 */ /* 0x000fe4000f8e00ff */
[----:B------:R-:W-:Y:S02]  /*4300*/  @!UP4 USEL UR8, UR23, UR4, !UP0 ;  /* 0x000000041708c287 */ /* 0x000fe4000c000000 */
[----:B------:R-:W-:Y:S03]  /*4310*/  @!UP4 UISETP.NE.AND UP0, UPT, UR10, 0x1, UPT ;  /* 0x000000010a00c88c */ /* 0x000fe6000bf05270 */
[----:B------:R-:W-:Y:S02]  /*4320*/  @!UP4 UMOV UR9, UR17 ;  /* 0x000000110009cc82 */ /* 0x000fe40008000000 */
[----:B------:R-:W2:Y:S02]  /*4330*/  @!UP4 LDCU UR4, c[0x0][0xb20] ;  /* 0x00016400ff04c7ac */ /* 0x000ea40008000800 */
[----:B--2---:R-:W-:Y:S04]  /*4340*/  @!UP4 USHF.R.U32.HI UR4, URZ, UR4, UR9 ;  /* 0x00000004ff04c299 */ /* 0x004fe80008011609 */
[----:B------:R-:W-:Y:S04]  /*4350*/  @!UP4 USEL UR9, UR22, UR4, !UP0 ;  /* 0x000000041609c287 */ /* 0x000fe8000c000000 */
[----:B------:R-:W-:Y:S02]  /*4360*/  @!UP4 UIADD3 UR4, UPT, UPT, -UR8, UR9, URZ ;  /* 0x000000090804c290 */ /* 0x000fe4000fffe1ff */
[----:B------:R-:W-:Y:S02]  /*4370*/  @!UP4 UIADD3 UR8, UPT, UPT, UR8, -UR9, URZ ;  /* 0x800000090808c290 */ /* 0x000fe4000fffe0ff */
[----:B------:R-:W-:Y:S02]  /*4380*/  @!UP4 UIMAD UR23, UR4, UR5, UR23 ;  /* 0x000000050417c2a4 */ /* 0x000fe4000f8e0217 */
[----:B------:R-:W-:Y:S01]  /*4390*/  @!UP4 UIMAD UR22, UR8, UR10, UR22 ;  /* 0x0000000a0816c2a4 */ /* 0x000fe2000f8e0216 */
[----:B------:R-:W-:Y:S11]  /*43a0*/  BRA.U UP1, `(.L_x_70) ;  /* 0x0000000101107547 */ /* 0x000ff6000b800000 */
[----:B-1----:R-:W-:Y:S04]  /*43b0*/  MOV R0, UR37 ;  /* 0x0000002500007c02 */ /* 0x002fe80008000f00 */
[----:B------:R-:W-:Y:S04]  /*43c0*/  SHF.L.U32 R0, R0, 0x1f, RZ ;  /* 0x0000001f00007819 */ /* 0x000fe800000006ff */
[----:B------:R-:W1:Y:S02]  /*43d0*/  SYNCS.PHASECHK.TRANS64.TRYWAIT P1, [UR6+0x68], R0 ;  /* 0x00006800ff0075a7 */ /* 0x000e640008021106 */
[----:B-1----:R-:W-:Y:S05]  /*43e0*/  @!P1 BRA `(.L_x_71) ;  /* 0x0000006400049947 */ /* 0x002fea0003800000 */
.L_x_70:
[----:B------:R-:W-:Y:S05]  /*43f0*/  BRA.U !UP5, `(.L_x_72) ;  /* 0x000000010d347547 */ /* 0x000fea000b800000 */
[----:B------:R-:W-:Y:S01]  /*4400*/  UPLOP3.LUT UP2, UPT, UPT, UPT, UP6, 0x80, 0x8 ;  /* 0x000000000008789c */ /* 0x000fe20003f4f060 */
[----:B-1----:R-:W-:Y:S02]  /*4410*/  HFMA2 R0, -RZ, RZ, 0, 5.9604644775390625e-08 ;  /* 0x00000001ff007431 */ /* 0x002fe400000001ff */
[----:B------:R-:W-:Y:S03]  /*4420*/  IMAD.MOV.U32 R244, RZ, RZ, 0x1 ;  /* 0x00000001fff47424 */ /* 0x000fe600078e00ff */
[----:B------:R-:W-:Y:S05]  /*4430*/  PLOP3.LUT P1, PT, PT, PT, UP2, 0x80, 0x8 ;  /* 0x000000000008781c */ /* 0x000fea0003f2f028 */
[----:B------:R-:W1:Y:S01]  /*4440*/  @UP2 LDCU.64 UR8, c[0x0][0x888] ;  /* 0x00011100ff0827ac */ /* 0x000e620008000a00 */
[----:B------:R-:W-:Y:S07]  /*4450*/  @UP2 UIMAD UR4, UR36, UR30, URZ ;  /* 0x0000001e240422a4 */ /* 0x000fee000f8e02ff */
[----:B------:R-:W-:Y:S01]  /*4460*/  @!P1 PRMT R244, R0, 0x7610, R244 ;  /* 0x0000761000f49816 */ /* 0x000fe200000000f4 */
[----:B-1----:R-:W-:Y:S03]  /*4470*/  @UP2 UIMAD.WIDE UR8, UR4, 0x4, UR8 ;  /* 0x00000004040828a5 */ /* 0x002fe6000f8e0208 */
[----:B------:R-:W1:Y:S03]  /*4480*/  @!UP2 LDCU UR4, c[0x0][0x880] ;  /* 0x00011000ff04a7ac */ /* 0x000e660008000800 */
[----:B------:R-:W-:Y:S01]  /*4490*/  IMAD.U32 R2, RZ, RZ, UR8 ;  /* 0x00000008ff027e24 */ /* 0x000fe2000f8e00ff */
[----:B------:R-:W-:Y:S05]  /*44a0*/  MOV R3, UR9 ;  /* 0x0000000900037c02 */ /* 0x000fea0008000f00 */
[----:B-----5:R2:W5:Y:S02]  /*44b0*/  @P1 LDG.E R137, desc[UR52][R2.64] ;  /* 0x0000003402891981 */ /* 0x020564000c1e1900 */
[----:B-12---:R-:W-:Y:S07]  /*44c0*/  @!P1 IMAD.U32 R137, RZ, RZ, UR4 ;  /* 0x00000004ff899e24 */ /* 0x006fee000f8e00ff */
.L_x_72:
[----:B-----5:R-:W-:Y:S01]  /*44d0*/  @!P0 FSETP.EQ.AND P1, PT, R137, RZ, PT ;  /* 0x000000ff8900820b */ /* 0x020fe20003f22000 */
[----:B------:R-:W-:Y:S01]  /*44e0*/  @!UPT UIADD3 URZ, UPT, UPT, URZ, URZ, URZ ;  /* 0x000000fffffff290 */ /* 0x000fe2000fffe0ff */
[----:B------:R-:W-:Y:S11]  /*44f0*/  @!P0 BRA `(.L_x_73) ;  /* 0x0000000000148947 */ /* 0x000ff60003800000 */
[----:B------:R-:W-:Y:S02]  /*4500*/  LOP3.LUT P0, RZ, R244, 0xff, RZ, 0xc0, !PT ;  /* 0x000000fff4ff7812 */ /* 0x000fe4000780c0ff */
[----:B------:R-:W-:Y:S04]  /*4510*/  PLOP3.LUT P1, PT, PT, PT, UP2, 0x80, 0x8 ;  /* 0x000000000008781c */ /* 0x000fe80003f2f028 */
[----:B------:R-:W-:Y:S07]  /*4520*/  PLOP3.LUT P1, PT, P1, PT, PT, 0x8, 0x80 ;  /* 0x000000000080781c */ /* 0x000fee0000f2e170 */
[----:B------:R-:W-:Y:S11]  /*4530*/  @P0 FSETP.EQ.AND P1, PT, R137, RZ, PT ;  /* 0x000000ff8900020b */ /* 0x000ff60003f22000 */
[----:B------:R-:W-:Y:S02]  /*4540*/  @!UPT UIADD3 URZ, UPT, UPT, URZ, URZ, URZ ;  /* 0x000000fffffff290 */ /* 0x000fe4000fffe0ff */
.L_x_73:
[----:B------:R-:W-:Y:S01]  /*4550*/  ULEA UR5, UR29, UR6, 0x3 ;  /* 0x000000061d057291 */ /* 0x000fe2000f8e18ff */
[----:B-1----:R-:W-:Y:S02]  /*4560*/  SHF.L.U32 R2, R9, 0x1f, RZ ;  /* 0x0000001f09027819 */ /* 0x002fe400000006ff */
[----:B------:R-:W-:Y:S01]  /*4570*/  ELECT P0, URZ, PT ;  /* 0x0000000000ff782f */ /* 0x000fe20003800000 */
[----:B------:R-:W-:Y:S05]  /*4580*/  VIADD R0, R8, 0x1 ;  /* 0x0000000108007836 */ /* 0x000fea0000000000 */
[----:B------:R-:W1:Y:S02]  /*4590*/  SYNCS.PHASECHK.TRANS64.TRYWAIT P2, [UR5+0x50], R2 ;  /* 0x00005002ff0075a7 */ /* 0x000e640008041105 */
[----:B-1----:R-:W-:Y:S05]  /*45a0*/  @!P2 BRA `(.L_x_74) ;  /* 0x0000006000aca947 */ /* 0x002fea0003800000 */
.L_x_146:
[----:B------:R-:W-:Y:S01]  /*45b0*/  PLOP3.LUT P0, PT, P1, P0, PT, 0xf2, 0x2f ;  /* 0x00000000002f781c */ /* 0x000fe20000f01e72 */
[----:B------:R-:W-:Y:S01]  /*45c0*/  UIADD3 UR33, UPT, UPT, UR5, 0x40, URZ ;  /* 0x0000004005217890 */ /* 0x000fe2000fffe0ff */
[----:B------:R-:W-:Y:S01]  /*45d0*/  ISETP.NE.AND P1, PT, R0, 0x2, PT ;  /* 0x000000020000780c */ /* 0x000fe20003f25270 */
[----:B------:R-:W-:Y:S01]  /*45e0*/  UMOV UR20, UR36 ;  /* 0x0000002400147c82 */ /* 0x000fe20008000000 */
[----:B------:R-:W-:Y:S01]  /*45f0*/  UMOV UR28, UR36 ;  /* 0x00000024001c7c82 */ /* 0x000fe20008000000 */
[----:B------:R-:W-:Y:S01]  /*4600*/  UMOV UR12, UR36 ;  /* 0x00000024000c7c82 */ /* 0x000fe20008000000 */
[----:B-1----:R-:W-:Y:S02]  /*4610*/  SEL R2, RZ, 0x1, P1 ;  /* 0x00000001ff027807 */ /* 0x002fe40000800000 */
[----:B------:R-:W-:Y:S01]  /*4620*/  UMOV UR17, UR33 ;  /* 0x0000002100117c82 */ /* 0x000fe20008000000 */
[----:B------:R-:W-:Y:S01]  /*4630*/  UMOV UR25, UR33 ;  /* 0x0000002100197c82 */ /* 0x000fe20008000000 */
[----:B------:R-:W-:Y:S01]  /*4640*/  UMOV UR9, UR33 ;  /* 0x0000002100097c82 */ /* 0x000fe20008000000 */
[----:B------:R-:W-:Y:S02]  /*4650*/  LOP3.LUT R10, R10, R2, RZ, 0x3c, !PT ;  /* 0x000000020a0a7212 */ /* 0x000fe400078e3cff */
[----:B------:R-:W-:Y:S01]  /*4660*/  VOTEU.ALL UP0, P0 ;  /* 0x0000000000ff7886 */ /* 0x000fe20000000000 */
[----:B------:R-:W-:Y:S04]  /*4670*/  SEL R8, R0, RZ, P1 ;  /* 0x000000ff00087207 */ /* 0x000fe80000800000 */
[----:B------:R-:W-:Y:S02]  /*4680*/  @!UP0 UIADD3 UR56, UP1, UPT, UR50, 0x580, URZ ;  /* 0x0000058032388890 */ /* 0x000fe4000ff3e0ff */
[----:B------:R-:W-:Y:S02]  /*4690*/  @!UP0 UIMAD UR4, UR29, 0x7800, UR6 ;  /* 0x000078001d0488a4 */ /* 0x000fe4000f8e0206 */
[----:B------:R-:W-:Y:S02]  /*46a0*/  @!UP0 UIADD3.X UR57, UPT, UPT, URZ, UR51, URZ, UP1, !UPT ;  /* 0x00000033ff398290 */ /* 0x000fe40008ffe4ff */
[----:B------:R-:W-:Y:S02]  /*46b0*/  @!UP0 USHF.L.U32 UR35, UR55, 0x6, URZ ;  /* 0x0000000637238899 */ /* 0x000fe400080006ff */
[----:B------:R-:W-:Y:S02]  /*46c0*/  @!UP0 UIMAD UR34, UR54, 0xf0, URZ ;  /* 0x000000f0362288a4 */ /* 0x000fe4000f8e02ff */
[----:B------:R-:W-:Y:S01]  /*46d0*/  @!UP0 UIADD3 UR32, UPT, UPT, UR4, 0x200, URZ ;  /* 0x0000020004208890 */ /* 0x000fe2000fffe0ff */
[----:B------:R-:W-:Y:S01]  /*46e0*/  VOTEU.ALL UP1, P0 ;  /* 0x0000000000ff7886 */ /* 0x000fe20000020000 */
[----:B------:R-:W-:Y:S01]  /*46f0*/  UMOV UR54, 0x0 ;  /* 0x0000000000367882 */ /* 0x000fe20000000000 */
[----:B------:R-:W-:Y:S01]  /*4700*/  UMOV UR55, 0x10000000 ;  /* 0x1000000000377882 */ /* 0x000fe20000000000 */
[----:B------:R-:W-:Y:S02]  /*4710*/  @!UP0 UIADD3 UR18, UPT, UPT, UR34, 0x10, URZ ;  /* 0x0000001022128890 */ /* 0x000fe4000fffe0ff */
[----:B------:R-:W-:Y:S03]  /*4720*/  @!UP0 UIADD3 UR16, UPT, UPT, UR4, 0xa00, URZ ;  /* 0x00000a0004108890 */ /* 0x000fe6000fffe0ff */
[----:B------:R1:W-:Y:S01]  /*4730*/  @!UP1 UTMALDG.3D [UR32], [UR56], desc[UR54] ;  /* 0x00003620380095b4 */ /* 0x0003e20008011000 */
[----:B------:R-:W-:Y:S01]  /*4740*/  VOTEU.ALL UP1, P0 ;  /* 0x0000000000ff7886 */ /* 0x000fe20000020000 */
[----:B------:R-:W-:Y:S01]  /*4750*/  UMOV UR19, UR35 ;  /* 0x0000002300137c82 */ /* 0x000fe20008000000 */
[----:B------:R-:W-:Y:S02]  /*4760*/  @!UP0 UIADD3 UR26, UPT, UPT, UR34, 0x20, URZ ;  /* 0x00000020221a8890 */ /* 0x000fe4000fffe0ff */
[----:B------:R-:W-:Y:S01]  /*4770*/  @!UP0 UIADD3 UR24, UPT, UPT, UR4, 0x1200, URZ ;  /* 0x0000120004188890 */ /* 0x000fe2000fffe0ff */
[----:B------:R-:W-:Y:S01]  /*4780*/  UMOV UR27, UR35 ;  /* 0x00000023001b7c82 */ /* 0x000fe20008000000 */
[----:B------:R2:W-:Y:S01]  /*4790*/  @!UP1 UTMALDG.3D [UR16], [UR56], desc[UR54] ;  /* 0x00003610380095b4 */ /* 0x0005e20008011000 */
[----:B------:R-:W-:Y:S01]  /*47a0*/  VOTEU.ALL UP1, P0 ;  /* 0x0000000000ff7886 */ /* 0x000fe20000020000 */
[----:B------:R-:W-:Y:S02]  /*47b0*/  @!UP0 UIADD3 UR10, UPT, UPT, UR34, 0x30, URZ ;  /* 0x00000030220a8890 */ /* 0x000fe4000fffe0ff */
[----:B------:R-:W-:Y:S01]  /*47c0*/  @!UP0 UIADD3 UR8, UPT, UPT, UR4, 0x1a00, URZ ;  /* 0x00001a0004088890 */ /* 0x000fe2000fffe0ff */
[----:B------:R-:W-:Y:S01]  /*47d0*/  UMOV UR11, UR35 ;  /* 0x00000023000b7c82 */ /* 0x000fe20008000000 */
[----:B------:R-:W-:Y:S01]  /*47e0*/  UIADD3 UR29, UPT, UPT, UR29, 0x1, URZ ;  /* 0x000000011d1d7890 */ /* 0x000fe2000fffe0ff */
[----:B------:R4:W-:Y:S01]  /*47f0*/  @!UP1 UTMALDG.3D [UR24], [UR56], desc[UR54] ;  /* 0x00003618380095b4 */ /* 0x0009e20008011000 */
[----:B------:R-:W-:Y:S05]  /*4800*/  VOTEU.ALL UP1, P0 ;  /* 0x0000000000ff7886 */ /* 0x000fea0000020000 */
[----:B------:R5:W-:Y:S01]  /*4810*/  @!UP1 UTMALDG.3D [UR8], [UR56], desc[UR54] ;  /* 0x00003608380095b4 */ /* 0x000be20008011000 */
[----:B------:R-:W-:Y:S01]  /*4820*/  VOTEU.ALL UP1, P0 ;  /* 0x0000000000ff7886 */ /* 0x000fe20000020000 */
[----:B-1----:R-:W-:Y:S01]  /*4830*/  UPRMT UR33, UR7, 0x654, UR33 ;  /* 0x0000065407217896 */ /* 0x002fe20008000021 */
[----:B------:R-:W-:Y:S01]  /*4840*/  UMOV UR36, UR47 ;  /* 0x0000002f00247c82 */ /* 0x000fe20008000000 */
[----:B--2---:R-:W-:Y:S02]  /*4850*/  @!UP0 UIADD3 UR18, UPT, UPT, UR34, 0x40, URZ ;  /* 0x0000004022128890 */ /* 0x004fe4000fffe0ff */
[----:B------:R-:W-:Y:S02]  /*4860*/  @!UP0 UIADD3 UR16, UPT, UPT, UR4, 0x2200, URZ ;  /* 0x0000220004108890 */ /* 0x000fe4000fffe0ff */
[----:B----4-:R-:W-:Y:S02]  /*4870*/  @!UP0 UIADD3 UR26, UPT, UPT, UR34, 0x50, URZ ;  /* 0x00000050221a8890 */ /* 0x010fe4000fffe0ff */
[----:B------:R-:W-:Y:S05]  /*4880*/  @!UP0 UIADD3 UR24, UPT, UPT, UR4, 0x2a00, URZ ;  /* 0x00002a0004188890 */ /* 0x000fea000fffe0ff */
[----:B------:R1:W-:Y:S01]  /*4890*/  @!UP1 UTMALDG.3D [UR16], [UR56], desc[UR54] ;  /* 0x00003610380095b4 */ /* 0x0003e20008011000 */
[----:B------:R-:W-:Y:S01]  /*48a0*/  VOTEU.ALL UP1, P0 ;  /* 0x0000000000ff7886 */ /* 0x000fe20000020000 */
[----:B-----5:R-:W-:Y:S02]  /*48b0*/  @!UP0 UIADD3 UR10, UPT, UPT, UR34, 0x60, URZ ;  /* 0x00000060220a8890 */ /* 0x020fe4000fffe0ff */
[----:B------:R-:W-:Y:S02]  /*48c0*/  @!UP0 UIADD3 UR8, UPT, UPT, UR4, 0x3200, URZ ;  /* 0x0000320004088890 */ /* 0x000fe4000fffe0ff */
[----:B------:R2:W-:Y:S01]  /*48d0*/  @!UP1 UTMALDG.3D [UR24], [UR56], desc[UR54] ;  /* 0x00003618380095b4 */ /* 0x0005e20008011000 */
[----:B------:R-:W-:Y:S06]  /*48e0*/  VOTEU.ALL UP1, P0 ;  /* 0x0000000000ff7886 */ /* 0x000fec0000020000 */
[----:B------:R4:W-:Y:S01]  /*48f0*/  @!UP1 UTMALDG.3D [UR8], [UR56], desc[UR54] ;  /* 0x00003608380095b4 */ /* 0x0009e20008011000 */
[----:B------:R-:W-:Y:S01]  /*4900*/  VOTEU.ALL UP1, P0 ;  /* 0x0000000000ff7886 */ /* 0x000fe20000020000 */
[----:B-1----:R-:W-:Y:S02]  /*4910*/  @!UP0 UIADD3 UR18, UPT, UPT, UR34, 0x70, URZ ;  /* 0x0000007022128890 */ /* 0x002fe4000fffe0ff */
[----:B------:R-:W-:Y:S02]  /*4920*/  @!UP0 UIADD3 UR16, UPT, UPT, UR4, 0x3a00, URZ ;  /* 0x00003a0004108890 */ /* 0x000fe4000fffe0ff */
[----:B--2---:R-:W-:Y:S02]  /*4930*/  @!UP0 UIADD3 UR26, UPT, UPT, UR34, 0x80, URZ ;  /* 0x00000080221a8890 */ /* 0x004fe4000fffe0ff */
[----:B------:R-:W-:Y:S05]  /*4940*/  @!UP0 UIADD3 UR24, UPT, UPT, UR4, 0x4200, URZ ;  /* 0x0000420004188890 */ /* 0x000fea000fffe0ff */
[----:B------:R1:W-:Y:S01]  /*4950*/  @!UP1 UTMALDG.3D [UR16], [UR56], desc[UR54] ;  /* 0x00003610380095b4 */ /* 0x0003e20008011000 */
[----:B------:R-:W-:Y:S01]  /*4960*/  VOTEU.ALL UP1, P0 ;  /* 0x0000000000ff7886 */ /* 0x000fe20000020000 */
[----:B----4-:R-:W-:Y:S02]  /*4970*/  @!UP0 UIADD3 UR10, UPT, UPT, UR34, 0x90, URZ ;  /* 0x00000090220a8890 */ /* 0x010fe4000fffe0ff */
        /* <DEDUP_REMOVED lines=13> */
[----:B------:R-:W-:Y:S01]  /*4a50*/  @!UP1 UTMALDG.3D [UR24], [UR56], desc[UR54] ;  /* 0x00003618380095b4 */ /* 0x000fe20008011000 */
[----:B------:R-:W-:Y:S06]  /*4a60*/  VOTEU.ALL UP1, P0 ;  /* 0x0000000000ff7886 */ /* 0x000fec0000020000 */
[----:B------:R2:W-:Y:S01]  /*4a70*/  @!UP1 UTMALDG.3D [UR8], [UR56], desc[UR54] ;  /* 0x00003608380095b4 */ /* 0x0005e20008011000 */
[----:B------:R-:W-:Y:S02]  /*4a80*/  UPLOP3.LUT UP1, UPT, UPT, UPT, UPT, 0x80, 0x8 ;  /* 0x000000000008789c */ /* 0x000fe40003f2f070 */
[----:B-1----:R-:W-:Y:S02]  /*4a90*/  @!UP0 UIADD3 UR18, UPT, UPT, UR34, 0xd0, URZ ;  /* 0x000000d022128890 */ /* 0x002fe4000fffe0ff */
[----:B------:R-:W-:Y:S02]  /*4aa0*/  @!UP0 UIADD3 UR16, UPT, UPT, UR4, 0x6a00, URZ ;  /* 0x00006a0004108890 */ /* 0x000fe4000fffe0ff */
[----:B--2---:R-:W-:Y:S02]  /*4ab0*/  @!UP0 UIADD3 UR10, UPT, UPT, UR34, 0xe0, URZ ;  /* 0x000000e0220a8890 */ /* 0x004fe4000fffe0ff */
[----:B------:R-:W-:Y:S01]  /*4ac0*/  @!UP0 UIADD3 UR8, UPT, UPT, UR4, 0x7200, URZ ;  /* 0x0000720004088890 */ /* 0x000fe2000fffe0ff */
[----:B------:R-:W-:Y:S05]  /*4ad0*/  VOTEU.ALL UP0, P0 ;  /* 0x0000000000ff7886 */ /* 0x000fea0000000000 */
[----:B------:R-:W-:Y:S01]  /*4ae0*/  @!UP0 UTMALDG.3D [UR16], [UR56], desc[UR54] ;  /* 0x00003610380085b4 */ /* 0x000fe20008011000 */
[----:B------:R-:W-:Y:S04]  /*4af0*/  UISETP.NE.AND UP0, UPT, UR29, 0x2, UPT ;  /* 0x000000021d00788c */ /* 0x000fe8000bf05270 */
[----:B------:R-:W-:Y:S02]  /*4b00*/  USEL UR4, URZ, 0x1, UP0 ;  /* 0x00000001ff047887 */ /* 0x000fe40008000000 */
[----:B------:R-:W-:Y:S02]  /*4b10*/  USEL UR29, UR29, URZ, UP0 ;  /* 0x000000ff1d1d7287 */ /* 0x000fe40008000000 */
[----:B------:R-:W-:Y:S02]  /*4b20*/  VOTEU.ALL UP0, P0 ;  /* 0x0000000000ff7886 */ /* 0x000fe40000000000 */
[----:B------:R-:W-:Y:S03]  /*4b30*/  LOP3.LUT R9, R9, UR4, RZ, 0x3c, !PT ;  /* 0x0000000409097c12 */ /* 0x000fe6000f8e3cff */
[----:B------:R1:W-:Y:S01]  /*4b40*/  @!UP0 UTMALDG.3D [UR8], [UR56], desc[UR54] ;  /* 0x00003608380085b4 */ /* 0x0003e20008011000 */
[----:B------:R2:W-:Y:S01]  /*4b50*/  @!P0 SYNCS.ARRIVE.TRANS64.RED.A0TR RZ, [UR5+0x40], R11 ;  /* 0x0000400bffff89a7 */ /* 0x0005e20008300405 */
[----:B------:R-:W-:Y:S01]  /*4b60*/  SYNCS.ARRIVE.TRANS64.RED.A1T0 RZ, [UR33], RZ ;  /* 0x000000ffffff79a7 */ /* 0x000fe20008100421 */
[----:B-1----:R-:W-:Y:S02]  /*4b70*/  UIADD3 UR54, UPT, UPT, UR22, UR48, URZ ;  /* 0x0000003016367290 */ /* 0x002fe4000fffe0ff */
[----:B------:R-:W-:Y:S01]  /*4b80*/  UIADD3 UR55, UPT, UPT, UR23, UR49, URZ ;  /* 0x0000003117377290 */ /* 0x000fe2000fffe0ff */
[----:B------:R-:W-:Y:S11]  /*4b90*/  BRA.U UP3, `(.L_x_75) ;  /* 0xfffffff103787547 */ /* 0x000ff6000b83ffff */
[----:B------:R-:W-:Y:S01]  /*4ba0*/  UIADD3 UR6, UPT, UPT, UR6, 0x50, URZ ;  /* 0x0000005006067890 */ /* 0x000fe2000fffe0ff */
[----:B------:R-:W-:-:S03]  /*4bb0*/  SHF.L.U32 R0, R9, 0x1f, RZ ;  /* 0x0000001f09007819 */ /* 0x000fc600000006ff */
[----:B------:R-:W-:-:S09]  /*4bc0*/  ULEA UR4, UR29, UR6, 0x3 ;  /* 0x000000061d047291 */ /* 0x000fd2000f8e18ff */
[----:B------:R-:W1:Y:S02]  /*4bd0*/  SYNCS.PHASECHK.TRANS64.TRYWAIT P0, [UR4], R0 ;  /* 0x00000000ff0075a7 */ /* 0x000e640008001104 */
[----:B-1----:R-:W-:Y:S05]  /*4be0*/  @!P0 BRA `(.L_x_76) ;  /* 0x0000005c00348947 */ /* 0x002fea0003800000 */
.L_x_148:
        /* <DEDUP_REMOVED lines=8> */
.L_x_77:
[----:B-1----:R1:W4:Y:S02]  /*4c70*/  SYNCS.PHASECHK.TRANS64.TRYWAIT P0, [R0+URZ], R2 ;  /* 0x00000002000075a7 */ /* 0x00232400080011ff */
[----:B----4-:R-:W-:Y:S05]  /*4c80*/  @!P0 NANOSLEEP.SYNCS 0x989680 ;  /* 0x009896800000895d */ /* 0x010fea0003900000 */
[----:B------:R-:W4:Y:S02]  /*4c90*/  @!P0 SYNCS.PHASECHK.TRANS64 P0, [R0+URZ], R2 ;  /* 0x00000002000085a7 */ /* 0x000f2400080010ff */
[----:B---34-:R-:W-:Y:S05]  /*4ca0*/  @P0 EXIT ;  /* 0x000000000000094d */ /* 0x018fea0003800000 */
[----:B------:R-:W-:Y:S05]  /*4cb0*/  BRA `(.L_x_77) ;  /* 0xfffffffc00ec7947 */ /* 0x000fea000383ffff */
.L_x_67:
[----:B------:R-:W-:-:S06]  /*4cc0*/  UISETP.GE.AND UP0, UPT, UR12, 0x4, UPT ;  /* 0x000000040c00788c */ /* 0x000fcc000bf06270 */
[----:B------:R-:W-:-:S13]  /*4cd0*/  PLOP3.LUT P0, PT, PT, PT, UP0, 0x80, 0x8 ;  /* 0x000000000008781c */ /* 0x000fda0003f0f008 */
[----:B-1----:R-:W-:Y:S05]  /*4ce0*/  @!P0 EXIT ;  /* 0x000000000000894d */ /* 0x002fea0003800000 */
[----:B------:R-:W-:Y:S06]  /*4cf0*/  BAR.SYNC.DEFER_BLOCKING 0x6, 0xa0 ;  /* 0x0182800000007b1d */ /* 0x000fec0000010000 */
[----:B------:R-:W-:Y:S01]  /*4d00*/  UMOV UR4, 0x400 ;  /* 0x0000040000047882 */ /* 0x000fe20000000000 */
[----:B------:R-:W-:Y:S01]  /*4d10*/  UMOV UR5, URZ ;  /* 0x000000ff00057c82 */ /* 0x000fe20008000000 */
[----:B------:R-:W-:Y:S01]  /*4d20*/  ULEA UR4, UR7, UR4, 0x18 ;  /* 0x0000000407047291 */ /* 0x000fe2000f8ec0ff */
[----:B------:R-:W1:Y:S01]  /*4d30*/  S2R R3, SR_TID.X ;  /* 0x0000000000037919 */ /* 0x000e620000002100 */
[----:B------:R-:W-:Y:S01]  /*4d40*/  MOV R2, UR5 ;  /* 0x0000000500027c02 */ /* 0x000fe20008000f00 */
[----:B------:R-:W-:Y:S01]  /*4d50*/  UMOV UR6, URZ ;  /* 0x000000ff00067c82 */ /* 0x000fe20008000000 */
[----:B------:R-:W-:Y:S01]  /*4d60*/  IMAD.U32 R249, RZ, RZ, UR5 ;  /* 0x00000005fff97e24 */ /* 0x000fe2000f8e00ff */
[----:B------:R-:W2:Y:S01]  /*4d70*/  LDCU UR40, c[0x0][0xb0c] ;  /* 0x00016180ff2877ac */ /* 0x000ea20008000800 */
[----:B------:R-:W-:Y:S01]  /*4d80*/  IMAD.U32 R245, RZ, RZ, UR6 ;  /* 0x00000006fff57e24 */ /* 0x000fe2000f8e00ff */
[----:B------:R-:W-:Y:S01]  /*4d90*/  STL [R1+0x8], R2 ;  /* 0x0000080201007387 */ /* 0x000fe20000100800 */
[----:B------:R-:W3:Y:S01]  /*4da0*/  LDCU UR37, c[0x0][0xb30] ;  /* 0x00016600ff2577ac */ /* 0x000ee20008000800 */
[----:B------:R-:W4:Y:S02]  /*4db0*/  LDCU.64 UR50, c[0x0][0x888] ;  /* 0x00011100ff3277ac */ /* 0x000f240008000a00 */
[----:B------:R-:W2:Y:S01]  /*4dc0*/  LDS R16, [UR4+0x120] ;  /* 0x00012004ff107984 */ /* 0x000ea20008000800 */
[----:B------:R-:W-:Y:S01]  /*4dd0*/  UMOV UR4, 0x1 ;  /* 0x0000000100047882 */ /* 0x000fe20000000000 */
[----:B------:R-:W1:Y:S01]  /*4de0*/  LDCU.64 UR38, c[0x0][0xb28] ;  /* 0x00016500ff2677ac */ /* 0x000e620008000a00 */
[----:B------:R-:W-:Y:S01]  /*4df0*/  MOV R250, UR4 ;  /* 0x0000000400fa7c02 */ /* 0x000fe20008000f00 */
[----:B------:R-:W-:Y:S01]  /*4e00*/  UMOV UR4, URZ ;  /* 0x000000ff00047c82 */ /* 0x000fe20008000000 */
[----:B------:R-:W2:Y:S01]  /*4e10*/  LDCU.128 UR44, c[0x0][0xb10] ;  /* 0x00016200ff2c77ac */ /* 0x000ea20008000c00 */
[----:B------:R-:W-:Y:S01]  /*4e20*/  MOV R248, UR4 ;  /* 0x0000000400f87c02 */ /* 0x000fe20008000f00 */
[----:B------:R-:W-:Y:S01]  /*4e30*/  UMOV UR43, URZ ;  /* 0x000000ff002b7c82 */ /* 0x000fe20008000000 */
[----:B------:R-:W-:Y:S01]  /*4e40*/  UMOV UR15, URZ ;  /* 0x000000ff000f7c82 */ /* 0x000fe20008000000 */
[----:B-1----:R-:W-:-:S05]  /*4e50*/  IMAD.U32 R0, R3, 0x10000, RZ ;  /* 0x0001000003007824 */ /* 0x002fca00078e00ff */
[----:B------:R-:W-:-:S05]  /*4e60*/  LOP3.LUT R0, R0, 0x600000, RZ, 0xc0, !PT ;  /* 0x0060000000007812 */ /* 0x000fca00078ec0ff */
[----:B--2---:R-:W-:Y:S01]  /*4e70*/  IMAD.IADD R16, R16, 0x1, R0 ;  /* 0x0000000110107824 */ /* 0x004fe200078e0200 */
[----:B------:R-:W-:-:S05]  /*4e80*/  MOV R0, UR4 ;  /* 0x0000000400007c02 */ /* 0x000fca0008000f00 */
[----:B---34-:R1:W-:Y:S02]  /*4e90*/  STL [R1+0x4], R0 ;  /* 0x0000040001007387 */ /* 0x0183e40000100800 */
.L_x_111:
[----:B------:R-:W2:Y:S01]  /*4ea0*/  S2UR UR56, SR_CgaCtaId ;  /* 0x00000000003879c3 */ /* 0x000ea20000008800 */
[----:B------:R-:W-:Y:S01]  /*4eb0*/  R2UR UR5, R248 ;  /* 0x00000000f80572ca */ /* 0x000fe200000e0000 */
[----:B------:R-:W-:Y:S11]  /*4ec0*/  UMOV UR57, 0x400 ;  /* 0x0000040000397882 */ /* 0x000ff60000000000 */
[----:B------:R-:W-:Y:S01]  /*4ed0*/  @!UPT UIADD3 URZ, UPT, UPT, URZ, URZ, URZ ;  /* 0x000000fffffff290 */ /* 0x000fe2000fffe0ff */
[----:B-1----:R-:W-:Y:S05]  /*4ee0*/  IMAD.U32 R0, RZ, RZ, UR5 ;  /* 0x00000005ff007e24 */ /* 0x002fea000f8e00ff */
[----:B------:R-:W-:Y:S01]  /*4ef0*/  SHF.L.U32 R0, R0, 0x1f, RZ ;  /* 0x0000001f00007819 */ /* 0x000fe200000006ff */
[----:B--2---:R-:W-:Y:S04]  /*4f00*/  ULEA UR57, UR56, UR57, 0x18 ;  /* 0x0000003938397291 */ /* 0x004fe8000f8ec0ff */
[----:B------:R-:W-:Y:S09]  /*4f10*/  ULEA UR4, UR15, UR57, 0x3 ;  /* 0x000000390f047291 */ /* 0x000ff2000f8e18ff */
[----:B------:R-:W1:Y:S02]  /*4f20*/  SYNCS.PHASECHK.TRANS64.TRYWAIT P0, [UR4+0x70], R0 ;  /* 0x00007000ff0075a7 */ /* 0x000e640008001104 */
[----:B-1---5:R-:W-:Y:S05]  /*4f30*/  @!P0 BRA `(.L_x_78) ;  /* 0x0000005800788947 */ /* 0x022fea0003800000 */
.L_x_150:
[----:B------:R-:W-:Y:S02]  /*4f40*/  ULEA UR5, UR15, UR57, 0x4 ;  /* 0x000000390f057291 */ /* 0x000fe4000f8e20ff */
[----:B------:R-:W-:Y:S01]  /*4f50*/  UIADD3 UR4, UPT, UPT, UR4, 0x80, URZ ;  /* 0x0000008004047890 */ /* 0x000fe2000fffe0ff */
[----:B------:R-:W2:Y:S03]  /*4f60*/  LDCU UR6, c[0x0][0xb24] ;  /* 0x00016480ff0677ac */ /* 0x000ea60008000800 */
[----:B------:R-:W-:Y:S03]  /*4f70*/  UPRMT UR4, URZ, 0x654, UR4 ;  /* 0x00000654ff047896 */ /* 0x000fe60008000004 */
[----:B------:R-:W3:Y:S01]  /*4f80*/  LDS.128 R4, [UR5+0x100] ;  /* 0x00010005ff047984 */ /* 0x000ee20008000c00 */
[----:B------:R-:W-:Y:S01]  /*4f90*/  @!PT LDS RZ, [RZ] ;  /* 0x00000000fffff984 */ /* 0x000fe20000000800 */
[----:B------:R-:W-:Y:S01]  /*4fa0*/  @!PT LDS RZ, [RZ] ;  /* 0x00000000fffff984 */ /* 0x000fe20000000800 */
[----:B------:R-:W-:Y:S01]  /*4fb0*/  @!PT LDS RZ, [RZ] ;  /* 0x00000000fffff984 */ /* 0x000fe20000000800 */
[----:B------:R-:W-:Y:S01]  /*4fc0*/  @!PT LDS RZ, [RZ] ;  /* 0x00000000fffff984 */ /* 0x000fe20000000800 */
[----:B------:R4:W-:Y:S07]  /*4fd0*/  MEMBAR.ALL.CTA ;  /* 0x0000000000007992 */ /* 0x0009ee0000008000 */
[----:B----4-:R-:W4:Y:S02]  /*4fe0*/  FENCE.VIEW.ASYNC.S ;  /* 0x00000000000073c6 */ /* 0x010f240000000000 */
[----:B----4-:R-:W-:Y:S01]  /*4ff0*/  SYNCS.ARRIVE.TRANS64.RED.A1T0 RZ, [UR4], RZ ;  /* 0x000000ffffff79a7 */ /* 0x010fe20008100404 */
[----:B---3--:R-:W-:Y:S11]  /*5000*/  LOP3.LUT P0, RZ, R6, 0x1, RZ, 0xc0, !PT ;  /* 0x0000000106ff7812 */ /* 0x008ff6000780c0ff */
[----:B------:R-:W-:Y:S02]  /*5010*/  @!UPT UIADD3 URZ, UPT, UPT, URZ, URZ, URZ ;  /* 0x000000fffffff290 */ /* 0x000fe4000fffe0ff */
[----:B------:R-:W-:Y:S01]  /*5020*/  VOTEU.ANY UP0, P0 ;  /* 0x0000000000ff7886 */ /* 0x000fe20000000100 */
[----:B------:R-:W-:Y:S01]  /*5030*/  PLOP3.LUT P3, PT, PT, PT, UP0, 0x80, 0x8 ;  /* 0x000000000008781c */ /* 0x000fe20003f6f008 */
[----:B------:R-:W-:Y:S01]  /*5040*/  UP2UR UR5, UPR, URZ, 0x1 ;  /* 0x00000001ff057883 */ /* 0x000fe20008000000 */
[----:B------:R-:W-:Y:S02]  /*5050*/  PLOP3.LUT P1, PT, PT, PT, UP0, 0x80, 0x8 ;  /* 0x000000000008781c */ /* 0x000fe40003f2f008 */
[----:B------:R-:W-:Y:S02]  /*5060*/  PLOP3.LUT P2, PT, PT, PT, UP0, 0x80, 0x8 ;  /* 0x000000000008781c */ /* 0x000fe40003f4f008 */
[----:B------:R-:W-:Y:S01]  /*5070*/  PLOP3.LUT P0, PT, PT, PT, UP0, 0x80, 0x8 ;  /* 0x000000000008781c */ /* 0x000fe20003f0f008 */
[----:B--2---:R-:W-:Y:S01]  /*5080*/  UISETP.GE.AND UP0, UPT, UR6, 0x1, UPT ;  /* 0x000000010600788c */ /* 0x004fe2000bf06270 */
[----:B------:R-:W-:Y:S05]  /*5090*/  IMAD.U32 R251, RZ, RZ, UR5 ;  /* 0x00000005fffb7e24 */ /* 0x000fea000f8e00ff */
[----:B-1----:R-:W-:Y:S02]  /*50a0*/  @P3 MOV R2, R4 ;  /* 0x0000000400023202 */ /* 0x002fe40000000f00 */
[----:B------:R-:W-:Y:S02]  /*50b0*/  @P1 LOP3.LUT R0, R5, 0xffff, RZ, 0xc0, !PT ;  /* 0x0000ffff05001812 */ /* 0x000fe400078ec0ff */
[----:B------:R-:W-:Y:S02]  /*50c0*/  @P2 R2UR UR42, R2 ;  /* 0x00000000022a22ca */ /* 0x000fe400000e0000 */
[----:B------:R-:W-:Y:S01]  /*50d0*/  @P0 R2UR UR41, R0 ;  /* 0x00000000002902ca */ /* 0x000fe200000e0000 */
[----:B------:R-:W-:Y:S03]  /*50e0*/  @!UPT UIADD3 URZ, UPT, UPT, URZ, URZ, URZ ;  /* 0x000000fffffff290 */ /* 0x000fe6000fffe0ff */
[----:B------:R-:W-:Y:S11]  /*50f0*/  BRA.U !UP0, `(.L_x_79) ;  /* 0x0000000108cc7547 */ /* 0x000ff6000b800000 */
[----:B------:R-:W1:Y:S01]  /*5100*/  LDCU UR7, c[0x0][0xb20] ;  /* 0x00016400ff0777ac */ /* 0x000e620008000800 */
[----:B------:R-:W2:Y:S01]  /*5110*/  LDCU UR9, c[0x0][0x370] ;  /* 0x00006e00ff0977ac */ /* 0x000ea20008000800 */
[----:B------:R-:W3:Y:S01]  /*5120*/  LDCU UR4, c[0x0][0x374] ;  /* 0x00006e80ff0477ac */ /* 0x000ee20008000800 */
[----:B------:R-:W-:Y:S02]  /*5130*/  UISETP.NE.AND UP0, UPT, UR46, 0x1, UPT ;  /* 0x000000012e00788c */ /* 0x000fe4000bf05270 */
[----:B------:R-:W-:Y:S02]  /*5140*/  UISETP.NE.AND UP1, UPT, UR40, 0x1, UPT ;  /* 0x000000012800788c */ /* 0x000fe4000bf25270 */
[----:B------:R-:W-:Y:S02]  /*5150*/  UIMAD.WIDE.U32 UR10, UR41, UR47, URZ ;  /* 0x0000002f290a72a5 */ /* 0x000fe4000f8e00ff */
[----:B------:R-:W-:Y:S02]  /*5160*/  UIMAD.WIDE.U32 UR12, UR42, UR44, URZ ;  /* 0x0000002c2a0c72a5 */ /* 0x000fe4000f8e00ff */
[----:B------:R-:W-:Y:S02]  /*5170*/  UISETP.NE.AND UP2, UPT, UR6, 0x1, UPT ;  /* 0x000000010600788c */ /* 0x000fe4000bf45270 */
[----:B--2---:R-:W-:Y:S01]  /*5180*/  UIMAD.WIDE.U32 UR16, UR9, UR44, URZ ;  /* 0x0000002c091072a5 */ /* 0x004fe2000f8e00ff */
[----:B------:R-:W-:Y:S01]  /*5190*/  UMOV UR10, UR11 ;  /* 0x0000000b000a7c82 */ /* 0x000fe20008000000 */
[----:B---3--:R-:W-:Y:S02]  /*51a0*/  UIMAD.WIDE.U32 UR18, UR4, UR47, URZ ;  /* 0x0000002f041272a5 */ /* 0x008fe4000f8e00ff */
[----:B-1----:R-:W-:Y:S03]  /*51b0*/  USHF.R.U32.HI UR10, URZ, UR7, UR10 ;  /* 0x00000007ff0a7299 */ /* 0x002fe6000801160a */
[----:B------:R-:W-:Y:S02]  /*51c0*/  UMOV UR16, UR17 ;  /* 0x0000001100107c82 */ /* 0x000fe40008000000 */
[----:B------:R-:W-:Y:S02]  /*51d0*/  @UP1 USHF.R.U32.HI UR9, URZ, UR45, UR16 ;  /* 0x0000002dff091299 */ /* 0x000fe40008011610 */
[----:B------:R-:W-:Y:S01]  /*51e0*/  USEL UR10, UR41, UR10, !UP0 ;  /* 0x0000000a290a7287 */ /* 0x000fe2000c000000 */
[----:B------:R-:W-:Y:S02]  /*51f0*/  UMOV UR5, UR19 ;  /* 0x0000001300057c82 */ /* 0x000fe40008000000 */
[----:B------:R-:W-:Y:S03]  /*5200*/  @UP0 USHF.R.U32.HI UR4, URZ, UR7, UR5 ;  /* 0x00000007ff040299 */ /* 0x000fe60008011605 */
[----:B------:R-:W-:Y:S01]  /*5210*/  UMOV UR7, UR13 ;  /* 0x0000000d00077c82 */ /* 0x000fe20008000000 */
[----:B------:R-:W-:Y:S02]  /*5220*/  UIMAD.WIDE.U32 UR16, UR4, UR38, URZ ;  /* 0x00000026041072a5 */ /* 0x000fe4000f8e00ff */
[----:B------:R-:W-:Y:S02]  /*5230*/  UIMAD.WIDE.U32 UR12, UR9, UR38, URZ ;  /* 0x00000026090c72a5 */ /* 0x000fe4000f8e00ff */
[----:B------:R-:W-:Y:S03]  /*5240*/  USHF.R.U32.HI UR7, URZ, UR45, UR7 ;  /* 0x0000002dff077299 */ /* 0x000fe60008011607 */
[----:B------:R-:W-:Y:S02]  /*5250*/  UMOV UR5, UR17 ;  /* 0x0000001100057c82 */ /* 0x000fe40008000000 */
[----:B------:R-:W-:Y:S02]  /*5260*/  @UP2 USHF.R.U32.HI UR4, URZ, UR39, UR5 ;  /* 0x00000027ff042299 */ /* 0x000fe40008011605 */
[----:B------:R-:W-:Y:S02]  /*5270*/  USEL UR5, UR42, UR7, !UP1 ;  /* 0x000000072a057287 */ /* 0x000fe4000c800000 */
[----:B------:R-:W-:Y:S02]  /*5280*/  UIMAD UR4, UR6, UR4, URZ ;  /* 0x00000004060472a4 */ /* 0x000fe4000f8e02ff */
[----:B------:R-:W-:Y:S02]  /*5290*/  UIADD3 UR8, UPT, UPT, -UR5, URZ, URZ ;  /* 0x000000ff05087290 */ /* 0x000fe4000fffe1ff */
[----:B------:R-:W-:Y:S02]  /*52a0*/  UISETP.GE.AND UP0, UPT, UR10, UR4, UPT ;  /* 0x000000040a00728c */ /* 0x000fe4000bf06270 */
[----:B------:R-:W-:Y:S01]  /*52b0*/  UIMAD UR42, UR40, UR8, UR42 ;  /* 0x00000008282a72a4 */ /* 0x000fe2000f8e022a */
[----:B------:R-:W-:Y:S02]  /*52c0*/  UMOV UR12, UR13 ;  /* 0x0000000d000c7c82 */ /* 0x000fe40008000000 */
[----:B------:R-:W-:Y:S02]  /*52d0*/  @UP2 USHF.R.U32.HI UR9, URZ, UR39, UR12 ;  /* 0x00000027ff092299 */ /* 0x000fe4000801160c */
[----:B------:R-:W-:Y:S02]  /*52e0*/  UIMAD.WIDE.U32 UR12, UR10, UR38, URZ ;  /* 0x000000260a0c72a5 */ /* 0x000fe4000f8e00ff */
[----:B------:R-:W-:Y:S04]  /*52f0*/  UIMAD UR7, UR6, UR9, URZ ;  /* 0x00000009060772a4 */ /* 0x000fe8000f8e02ff */
[----:B------:R-:W-:Y:S01]  /*5300*/  UISETP.GE.OR UP0, UPT, UR5, UR7, UP0 ;  /* 0x000000070500728c */ /* 0x000fe20008706670 */
[----:B------:R-:W-:Y:S01]  /*5310*/  UMOV UR4, UR13 ;  /* 0x0000000d00047c82 */ /* 0x000fe20008000000 */
[----:B------:R-:W-:Y:S02]  /*5320*/  UIMAD.WIDE.U32 UR12, UR5, UR38, URZ ;  /* 0x00000026050c72a5 */ /* 0x000fe4000f8e00ff */
[----:B------:R-:W-:Y:S04]  /*5330*/  USHF.R.U32.HI UR4, URZ, UR39, UR4 ;  /* 0x00000027ff047299 */ /* 0x000fe80008011604 */
[----:B------:R-:W-:Y:S03]  /*5340*/  USEL UR14, UR10, UR4, !UP2 ;  /* 0x000000040a0e7287 */ /* 0x000fe6000d000000 */
[----:B------:R-:W-:Y:S01]  /*5350*/  @!UP0 UMOV UR4, UR13 ;  /* 0x0000000d00048c82 */ /* 0x000fe20008000000 */
[----:B------:R-:W-:Y:S02]  /*5360*/  UIADD3 UR7, UPT, UPT, -UR14, URZ, URZ ;  /* 0x000000ff0e077290 */ /* 0x000fe4000fffe1ff */
[----:B------:R-:W-:Y:S02]  /*5370*/  @!UP0 USHF.R.U32.HI UR4, URZ, UR39, UR4 ;  /* 0x00000027ff048299 */ /* 0x000fe40008011604 */
[----:B------:R-:W-:Y:S02]  /*5380*/  UIMAD UR11, UR6, UR7, UR10 ;  /* 0x00000007060b72a4 */ /* 0x000fe4000f8e020a */
[----:B------:R-:W-:Y:S02]  /*5390*/  @!UP0 USEL UR4, UR5, UR4, !UP2 ;  /* 0x0000000405048287 */ /* 0x000fe4000d000000 */
[----:B------:R-:W-:Y:S02]  /*53a0*/  UIADD3 UR7, UPT, UPT, -UR10, URZ, URZ ;  /* 0x000000ff0a077290 */ /* 0x000fe4000fffe1ff */
[----:B------:R-:W-:Y:S02]  /*53b0*/  @!UP0 UIMAD UR9, UR9, UR11, UR4 ;  /* 0x0000000b090982a4 */ /* 0x000fe4000f8e0204 */
[----:B------:R-:W-:Y:S02]  /*53c0*/  @!UP0 UIADD3 UR4, UPT, UPT, UR14, -UR4, URZ ;  /* 0x800000040e048290 */ /* 0x000fe4000fffe0ff */
[----:B------:R-:W-:Y:S02]  /*53d0*/  UIMAD UR41, UR46, UR7, UR41 ;  /* 0x000000072e2972a4 */ /* 0x000fe4000f8e0229 */
[----:B------:R-:W-:Y:S03]  /*53e0*/  @!UP0 UIMAD UR10, UR4, UR6, UR5 ;  /* 0x00000006040a82a4 */ /* 0x000fe6000f8e0205 */
[----:B------:R-:W-:Y:S02]  /*53f0*/  @!UP0 UMOV UR5, UR9 ;  /* 0x0000000900058c82 */ /* 0x000fe40008000000 */
[----:B------:R-:W-:Y:S02]  /*5400*/  UIMAD UR42, UR5, UR40, UR42 ;  /* 0x00000028052a72a4 */ /* 0x000fe4000f8e022a */
[----:B------:R-:W-:Y:S11]  /*5410*/  UIMAD UR41, UR10, UR46, UR41 ;  /* 0x0000002e0a2972a4 */ /* 0x000ff6000f8e0229 */
[----:B------:R-:W-:Y:S01]  /*5420*/  @!UPT UIADD3 URZ, UPT, UPT, URZ, URZ, URZ ;  /* 0x000000fffffff290 */ /* 0x000fe2000fffe0ff */
.L_x_79:
[----:B------:R-:W-:Y:S01]  /*5430*/  UISETP.NE.AND UP0, UPT, UR37, 0x1, UPT ;  /* 0x000000012500788c */ /* 0x000fe2000bf05270 */
[----:B------:R-:W-:Y:S02]  /*5440*/  R2UR UR4, R251 ;  /* 0x00000000fb0472ca */ /* 0x000fe400000e0000 */
[----:B------:R-:W-:Y:S08]  /*5450*/  R2UR UR14, R252 ;  /* 0x00000000fc0e72ca */ /* 0x000ff000000e0000 */
[----:B------:R-:W1:Y:S03]  /*5460*/  @!UP0 LDCU.128 UR8, c[0x0][0xb10] ;  /* 0x00016200ff0887ac */ /* 0x000e660008000c00 */
[----:B------:R-:W-:Y:S01]  /*5470*/  UISETP.NE.AND UP1, UPT, UR4, URZ, UPT ;  /* 0x000000ff0400728c */ /* 0x000fe2000bf25270 */
[----:B------:R-:W2:Y:S01]  /*5480*/  @!UP0 LDCU UR5, c[0x0][0xb0c] ;  /* 0x00016180ff0587ac */ /* 0x000ea20008000800 */
[----:B------:R-:W3:Y:S04]  /*5490*/  @!UP0 LDCU UR4, c[0x0][0xb20] ;  /* 0x00016400ff0487ac */ /* 0x000ee80008000800 */
[----:B------:R-:W-:Y:S02]  /*54a0*/  PLOP3.LUT P1, PT, PT, PT, UP1, 0x80, 0x8 ;  /* 0x000000000008781c */ /* 0x000fe40003f2f018 */
[----:B------:R-:W-:Y:S01]  /*54b0*/  PLOP3.LUT P0, PT, PT, PT, UP1, 0x80, 0x8 ;  /* 0x000000000008781c */ /* 0x000fe20003f0f018 */
[----:B-1----:R-:W-:Y:S02]  /*54c0*/  UIMAD.WIDE.U32 UR6, UR42, UR8, URZ ;  /* 0x000000082a0672a5 */ /* 0x002fe4000f8e00ff */
[----:B------:R-:W-:Y:S02]  /*54d0*/  UIMAD.WIDE.U32 UR12, UR41, UR11, URZ ;  /* 0x0000000b290c72a5 */ /* 0x000fe4000f8e00ff */
[----:B------:R-:W-:Y:S03]  /*54e0*/  @!UP0 UISETP.NE.AND UP1, UPT, UR10, 0x1, UPT ;  /* 0x000000010a00888c */ /* 0x000fe6000bf25270 */
[----:B------:R-:W-:Y:S02]  /*54f0*/  @!UP0 UMOV UR6, UR7 ;  /* 0x0000000700068c82 */ /* 0x000fe40008000000 */
[----:B------:R-:W-:Y:S01]  /*5500*/  @!UP0 USHF.R.U32.HI UR6, URZ, UR9, UR6 ;  /* 0x00000009ff068299 */ /* 0x000fe20008011606 */
[----:B------:R-:W-:Y:S01]  /*5510*/  @P1 SHF.R.U32.HI R4, RZ, 0x10, R5 ;  /* 0x00000010ff041819 */ /* 0x000fe20000011605 */
[----:B--2---:R-:W-:Y:S01]  /*5520*/  @!UP0 UISETP.NE.AND UP2, UPT, UR5, 0x1, UPT ;  /* 0x000000010500888c */ /* 0x004fe2000bf45270 */
[----:B------:R-:W-:Y:S02]  /*5530*/  @!UP0 UMOV UR7, UR13 ;  /* 0x0000000d00078c82 */ /* 0x000fe40008000000 */
[----:B------:R-:W-:Y:S01]  /*5540*/  @P0 R2UR UR14, R4 ;  /* 0x00000000040e02ca */ /* 0x000fe200000e0000 */
[----:B---3--:R-:W-:Y:S02]  /*5550*/  @!UP0 USHF.R.U32.HI UR4, URZ, UR4, UR7 ;  /* 0x00000004ff048299 */ /* 0x008fe40008011607 */
[----:B------:R-:W-:Y:S02]  /*5560*/  @!UP0 USEL UR7, UR42, UR6, !UP2 ;  /* 0x000000062a078287 */ /* 0x000fe4000d000000 */
[----:B------:R-:W-:Y:S04]  /*5570*/  @!UP0 USEL UR6, UR41, UR4, !UP1 ;  /* 0x0000000429068287 */ /* 0x000fe8000c800000 */
[----:B------:R-:W-:Y:S02]  /*5580*/  @!UP0 UIADD3 UR4, UPT, UPT, -UR7, UR6, URZ ;  /* 0x0000000607048290 */ /* 0x000fe4000fffe1ff */
[----:B------:R-:W-:Y:S02]  /*5590*/  @!UP0 UIADD3 UR6, UPT, UPT, UR7, -UR6, URZ ;  /* 0x8000000607068290 */ /* 0x000fe4000fffe0ff */
[----:B------:R-:W-:Y:S01]  /*55a0*/  @!UP0 UIMAD UR42, UR4, UR5, UR42 ;  /* 0x00000005042a82a4 */ /* 0x000fe2000f8e022a */
[----:B------:R-:W-:Y:S01]  /*55b0*/  IMAD.U32 R252, RZ, RZ, UR14 ;  /* 0x0000000efffc7e24 */ /* 0x000fe2000f8e00ff */
[----:B------:R-:W-:Y:S02]  /*55c0*/  UIADD3 UR4, UPT, UPT, UR15, 0x1, URZ ;  /* 0x000000010f047890 */ /* 0x000fe4000fffe0ff */
[----:B------:R-:W-:Y:S02]  /*55d0*/  UIADD3 UR7, UPT, UPT, UR57, 0x200, URZ ;  /* 0x0000020039077890 */ /* 0x000fe4000fffe0ff */
[----:B------:R-:W-:Y:S02]  /*55e0*/  @!UP0 UIMAD UR41, UR6, UR10, UR41 ;  /* 0x0000000a062982a4 */ /* 0x000fe4000f8e0229 */
[----:B------:R-:W-:Y:S01]  /*55f0*/  IMAD.U32 R0, RZ, RZ, UR4 ;  /* 0x00000004ff007e24 */ /* 0x000fe2000f8e00ff */
[----:B------:R-:W-:Y:S04]  /*5600*/  ULOP3.LUT UP0, URZ, UR7, 0x90, URZ, 0xc0, !UPT ;  /* 0x0000009007ff7892 */ /* 0x000fe8000f80c0ff */
[----:B------:R1:W-:Y:S05]  /*5610*/  STL [R1+0xc], R0 ;  /* 0x00000c0001007387 */ /* 0x0003ea0000100800 */
[----:B------:R-:W-:Y:S05]  /*5620*/  BRA.U !UP0, `(.L_x_80) ;  /* 0x00000001087c7547 */ /* 0x000fea000b800000 */
[----:B------:R-:W2:Y:S01]  /*5630*/  LDCU.64 UR8, c[0x4][0x80] ;  /* 0x01001000ff0877ac */ /* 0x000ea20008000a00 */
[----:B------:R-:W-:Y:S01]  /*5640*/  MOV R17, 0x0 ;  /* 0x0000000000117802 */ /* 0x000fe20000000f00 */
[----:B------:R-:W-:Y:S02]  /*5650*/  HFMA2 R12, -RZ, RZ, 0, 5.9604644775390625e-08 ;  /* 0x00000001ff0c7431 */ /* 0x000fe400000001ff */
[----:B------:R-:W-:Y:S01]  /*5660*/  IMAD.MOV.U32 R8, RZ, RZ, 0x70 ;  /* 0x00000070ff087424 */ /* 0x000fe200078e00ff */
[----:B------:R3:W4:Y:S01]  /*5670*/  LDC.64 R2, c[0x4][R17] ;  /* 0x0100000011027b82 */ /* 0x0007220000000a00 */
[----:B------:R-:W1:Y:S01]  /*5680*/  LDCU.64 UR6, c[0x4][0x88] ;  /* 0x01001100ff0677ac */ /* 0x000e620008000a00 */
[----:B------:R-:W-:Y:S01]  /*5690*/  IMAD.MOV.U32 R13, RZ, RZ, RZ ;  /* 0x000000ffff0d7224 */ /* 0x000fe200078e00ff */
[----:B------:R-:W1:Y:S01]  /*56a0*/  LDCU.64 UR4, c[0x4][0x8] ;  /* 0x01000100ff0477ac */ /* 0x000e620008000a00 */
[----:B--2---:R-:W-:Y:S01]  /*56b0*/  MOV R5, UR9 ;  /* 0x0000000900057c02 */ /* 0x004fe20008000f00 */
[----:B------:R-:W-:Y:S01]  /*56c0*/  IMAD.U32 R4, RZ, RZ, UR8 ;  /* 0x00000008ff047e24 */ /* 0x000fe2000f8e00ff */
[----:B-1----:R-:W-:Y:S01]  /*56d0*/  MOV R7, UR7 ;  /* 0x0000000700077c02 */ /* 0x002fe20008000f00 */
[----:B------:R-:W-:Y:S01]  /*56e0*/  IMAD.U32 R6, RZ, RZ, UR6 ;  /* 0x00000006ff067e24 */ /* 0x000fe2000f8e00ff */
[----:B------:R-:W-:Y:S01]  /*56f0*/  MOV R11, UR5 ;  /* 0x00000005000b7c02 */ /* 0x000fe20008000f00 */
[----:B------:R-:W-:Y:S02]  /*5700*/  IMAD.U32 R10, RZ, RZ, UR4 ;  /* 0x00000004ff0a7e24 */ /* 0x000fe4000f8e00ff */
[----:B------:R-:W-:Y:S07]  /*5710*/  LEPC R20, `(.L_x_81) ;  /* 0x000000001014794e */ /* 0x000fee0000000000 */
[----:B---345:R-:W-:Y:S05]  /*5720*/  CALL.ABS.NOINC R2 ;  /* 0x0000000002007343 */ /* 0x038fea0003c00000 */
.L_x_81:
[----:B------:R-:W1:Y:S01]  /*5730*/  LDCU.64 UR8, c[0x4][0x80] ;  /* 0x01001000ff0877ac */ /* 0x000e620008000a00 */
[----:B------:R2:W3:Y:S01]  /*5740*/  LDC.64 R2, c[0x4][R17] ;  /* 0x0100000011027b82 */ /* 0x0004e20000000a00 */
[----:B------:R-:W-:Y:S02]  /*5750*/  HFMA2 R12, -RZ, RZ, 0, 5.9604644775390625e-08 ;  /* 0x00000001ff0c7431 */ /* 0x000fe400000001ff */
[----:B------:R-:W-:Y:S02]  /*5760*/  IMAD.MOV.U32 R8, RZ, RZ, 0x70 ;  /* 0x00000070ff087424 */ /* 0x000fe400078e00ff */
[----:B------:R-:W-:Y:S01]  /*5770*/  IMAD.MOV.U32 R13, RZ, RZ, RZ ;  /* 0x000000ffff0d7224 */ /* 0x000fe200078e00ff */
[----:B------:R-:W4:Y:S01]  /*5780*/  LDCU.64 UR6, c[0x4][0x88] ;  /* 0x01001100ff0677ac */ /* 0x000f220008000a00 */
[----:B------:R-:W5:Y:S01]  /*5790*/  LDCU.64 UR4, c[0x4][0x8] ;  /* 0x01000100ff0477ac */ /* 0x000f620008000a00 */
[----:B-1----:R-:W-:Y:S02]  /*57a0*/  MOV R4, UR8 ;  /* 0x0000000800047c02 */ /* 0x002fe40008000f00 */
[----:B------:R-:W-:Y:S02]  /*57b0*/  MOV R5, UR9 ;  /* 0x0000000900057c02 */ /* 0x000fe40008000f00 */
[----:B----4-:R-:W-:Y:S01]  /*57c0*/  MOV R7, UR7 ;  /* 0x0000000700077c02 */ /* 0x010fe20008000f00 */
[----:B------:R-:W-:Y:S01]  /*57d0*/  IMAD.U32 R6, RZ, RZ, UR6 ;  /* 0x00000006ff067e24 */ /* 0x000fe2000f8e00ff */
[----:B-----5:R-:W-:Y:S01]  /*57e0*/  MOV R11, UR5 ;  /* 0x00000005000b7c02 */ /* 0x020fe20008000f00 */
[----:B--2---:R-:W-:Y:S02]  /*57f0*/  IMAD.U32 R10, RZ, RZ, UR4 ;  /* 0x00000004ff0a7e24 */ /* 0x004fe4000f8e00ff */
[----:B------:R-:W-:Y:S07]  /*5800*/  LEPC R20, `(.L_x_80) ;  /* 0x000000001014794e */ /* 0x000fee0000000000 */
[----:B---3--:R-:W-:Y:S05]  /*5810*/  CALL.ABS.NOINC R2 ;  /* 0x0000000002007343 */ /* 0x008fea0003c00000 */
.L_x_80:
[----:B------:R-:W-:Y:S01]  /*5820*/  PLOP3.LUT P1, PT, PT, PT, PT, 0x8, 0x80 ;  /* 0x000000000080781c */ /* 0x000fe20003f2e170 */
[----:B------:R-:W2:Y:S01]  /*5830*/  LDL R2, [R1+0x10] ;  /* 0x0000100001027983 */ /* 0x000ea20000100800 */
[----:B------:R-:W3:Y:S08]  /*5840*/  LDC.64 R4, c[0x0][0x890] ;  /* 0x00022400ff047b82 */ /* 0x000ef00000000a00 */
[----:B------:R-:W4:Y:S01]  /*5850*/  LDC.64 R6, c[0x0][0x8b0] ;  /* 0x00022c00ff067b82 */ /* 0x000f220000000a00 */
[----:B--2---:R-:W-:Y:S02]  /*5860*/  R2UR UR4, R2 ;  /* 0x00000000020472ca */ /* 0x004fe400000e0000 */
[----:B---3--:R-:W-:Y:S02]  /*5870*/  ISETP.NE.U32.AND P3, PT, R4, RZ, PT ;  /* 0x000000ff0400720c */ /* 0x008fe40003f65070 */
[----:B----4-:R-:W-:Y:S02]  /*5880*/  ISETP.NE.U32.AND P4, PT, R6, RZ, PT ;  /* 0x000000ff0600720c */ /* 0x010fe40003f85070 */
[----:B------:R-:W-:Y:S02]  /*5890*/  ISETP.NE.AND.EX P3, PT, R5, RZ, PT, P3 ;  /* 0x000000ff0500720c */ /* 0x000fe40003f65330 */
[----:B------:R-:W-:Y:S05]  /*58a0*/  ISETP.NE.AND.EX P4, PT, R7, RZ, PT, P4 ;  /* 0x000000ff0700720c */ /* 0x000fea0003f85340 */
[----:B------:R-:W-:Y:S06]  /*58b0*/  UISETP.NE.AND UP1, UPT, UR4, URZ, UPT ;  /* 0x000000ff0400728c */ /* 0x000fec000bf25270 */
[----:B------:R-:W-:Y:S05]  /*58c0*/  PLOP3.LUT P0, PT, PT, PT, UP1, 0x80, 0x8 ;  /* 0x000000000008781c */ /* 0x000fea0003f0f018 */
[----:B------:R-:W2:Y:S08]  /*58d0*/  @UP1 LDCU.64 UR4, c[0x0][0x888] ;  /* 0x00011100ff0417ac */ /* 0x000eb00008000a00 */
[----:B------:R-:W-:Y:S01]  /*58e0*/  @P0 PLOP3.LUT P1, PT, P3, PT, PT, 0x80, 0x8 ;  /* 0x000000000008081c */ /* 0x000fe20001f2f070 */
[----:B--2---:R-:W-:Y:S04]  /*58f0*/  @UP1 UISETP.NE.U32.AND UP0, UPT, UR4, URZ, UPT ;  /* 0x000000ff0400128c */ /* 0x004fe8000bf05070 */
[----:B------:R-:W-:Y:S04]  /*5900*/  @UP1 UISETP.NE.AND.EX UP0, UPT, UR5, URZ, UPT, UP0 ;  /* 0x000000ff0500128c */ /* 0x000fe8000bf05300 */
[----:B------:R-:W-:Y:S01]  /*5910*/  @UP1 USEL UR4, URZ, 0xffffffff, UP0 ;  /* 0xffffffffff041887 */ /* 0x000fe20008000000 */
[----:B------:R-:W-:Y:S11]  /*5920*/  @!P3 BRA `(.L_x_82) ;  /* 0x000000000030b947 */ /* 0x000ff60003800000 */
[----:B------:R-:W2:Y:S01]  /*5930*/  LDC.64 R2, c[0x0][0x888] ;  /* 0x00022200ff027b82 */ /* 0x000ea20000000a00 */
[----:B------:R-:W-:Y:S01]  /*5940*/  IMAD.MOV.U32 R244, RZ, RZ, 0x1 ;  /* 0x00000001fff47424 */ /* 0x000fe200078e00ff */
[----:B--2---:R-:W-:Y:S04]  /*5950*/  ISETP.NE.U32.AND P2, PT, R2, RZ, PT ;  /* 0x000000ff0200720c */ /* 0x004fe80003f45070 */
[----:B------:R-:W-:Y:S11]  /*5960*/  ISETP.NE.AND.EX P2, PT, R3, RZ, PT, P2 ;  /* 0x000000ff0300720c */ /* 0x000ff60003f45320 */
[----:B------:R-:W-:Y:S02]  /*5970*/  @!UPT UIADD3 URZ, UPT, UPT, URZ, URZ, URZ ;  /* 0x000000fffffff290 */ /* 0x000fe4000fffe0ff */
[----:B------:R-:W2:Y:S01]  /*5980*/  @P2 LDC.64 R2, c[0x0][0x888] ;  /* 0x00022200ff022b82 */ /* 0x000ea20000000a00 */
[----:B-1----:R-:W-:Y:S04]  /*5990*/  @P2 IMAD R0, R4, UR36, RZ ;  /* 0x0000002404002c24 */ /* 0x002fe8000f8e02ff */
[----:B--2---:R-:W-:Y:S04]  /*59a0*/  @P2 IMAD.WIDE R2, R0, 0x4, R2 ;  /* 0x0000000400022825 */ /* 0x004fe800078e0202 */
[----:B------:R-:W-:Y:S01]  /*59b0*/  HFMA2 R0, -RZ, RZ, 0, 5.9604644775390625e-08 ;  /* 0x00000001ff007431 */ /* 0x000fe200000001ff */
[----:B-----5:R2:W5:Y:S04]  /*59c0*/  @P2 LDG.E R137, desc[UR52][R2.64] ;  /* 0x0000003402892981 */ /* 0x020568000c1e1900 */
[----:B------:R-:W-:Y:S01]  /*59d0*/  @!P2 PRMT R244, R0, 0x7610, R244 ;  /* 0x0000761000f4a816 */ /* 0x000fe200000000f4 */
[----:B--2---:R-:W3:Y:S06]  /*59e0*/  @!P2 LDC R137, c[0x0][0x880] ;  /* 0x00022000ff89ab82 */ /* 0x004eec0000000800 */
.L_x_82:
[----:B------:R-:W-:Y:S05]  /*59f0*/  @!P4 BRA `(.L_x_83) ;  /* 0x000000000024c947 */ /* 0x000fea0003800000 */
[----:B------:R-:W2:Y:S02]  /*5a00*/  LDC.64 R2, c[0x0][0x8a8] ;  /* 0x00022a00ff027b82 */ /* 0x000ea40000000a00 */
[----:B--2---:R-:W-:Y:S04]  /*5a10*/  ISETP.NE.U32.AND P2, PT, R2, RZ, PT ;  /* 0x000000ff0200720c */ /* 0x004fe80003f45070 */
[----:B------:R-:W-:Y:S11]  /*5a20*/  ISETP.NE.AND.EX P2, PT, R3, RZ, PT, P2 ;  /* 0x000000ff0300720c */ /* 0x000ff60003f45320 */
[----:B------:R-:W-:Y:S02]  /*5a30*/  @!UPT UIADD3 URZ, UPT, UPT, URZ, URZ, URZ ;  /* 0x000000fffffff290 */ /* 0x000fe4000fffe0ff */
[----:B------:R-:W2:Y:S01]  /*5a40*/  @P2 LDC.64 R2, c[0x0][0x8a8] ;  /* 0x00022a00ff022b82 */ /* 0x000ea20000000a00 */
[----:B-1----:R-:W-:Y:S04]  /*5a50*/  @P2 IMAD R0, R6, UR36, RZ ;  /* 0x0000002406002c24 */ /* 0x002fe8000f8e02ff */
[----:B--2---:R-:W-:Y:S05]  /*5a60*/  @P2 IMAD.WIDE R2, R0, 0x4, R2 ;  /* 0x0000000400022825 */ /* 0x004fea00078e0202 */
[----:B-----5:R2:W5:Y:S02]  /*5a70*/  @P2 LDG.E R136, desc[UR52][R2.64] ;  /* 0x0000003402882981 */ /* 0x020564000c1e1900 */
[----:B--2---:R-:W4:Y:S02]  /*5a80*/  @!P2 LDC R136, c[0x0][0x8a0] ;  /* 0x00022800ff88ab82 */ /* 0x004f240000000800 */
.L_x_83:
[----:B---3-5:R-:W-:Y:S01]  /*5a90*/  @P0 FSETP.NEU.AND P4, PT, R137, RZ, PT ;  /* 0x000000ff8900020b */ /* 0x028fe20003f8d000 */
[----:B------:R-:W-:Y:S01]  /*5aa0*/  IMAD.U32 R2, RZ, RZ, UR4 ;  /* 0x00000004ff027e24 */ /* 0x000fe2000f8e00ff */
[----:B------:R-:W-:Y:S01]  /*5ab0*/  @P0 LOP3.LUT P2, RZ, R244, 0xff, RZ, 0xc0, !PT ;  /* 0x000000fff4ff0812 */ /* 0x000fe2000784c0ff */
[----:B------:R-:W-:Y:S01]  /*5ac0*/  BSSY B1, `(.L_x_84) ;  /* 0x0000085000017945 */ /* 0x000fe20003800000 */
[----:B-1----:R-:W-:Y:S02]  /*5ad0*/  @P0 SEL R0, RZ, 0xffffffff, P4 ;  /* 0xffffffffff000807 */ /* 0x002fe40002000000 */
[----:B------:R-:W-:Y:S02]  /*5ae0*/  CS2R R242, SRZ ;  /* 0x0000000000f27805 */ /* 0x000fe4000001ff00 */
[----:B------:R-:W-:Y:S02]  /*5af0*/  R2UR UR7, R250 ;  /* 0x00000000fa0772ca */ /* 0x000fe400000e0000 */
[----:B------:R-:W-:Y:S02]  /*5b00*/  CS2R R240, SRZ ;  /* 0x0000000000f07805 */ /* 0x000fe4000001ff00 */
[----:B------:R-:W-:Y:S02]  /*5b10*/  @P1 SEL R0, R2, R0, !P2 ;  /* 0x0000000002001207 */ /* 0x000fe40005000000 */
[----:B------:R-:W-:Y:S02]  /*5b20*/  CS2R R234, SRZ ;  /* 0x0000000000ea7805 */ /* 0x000fe4000001ff00 */
[----:B------:R-:W-:Y:S02]  /*5b30*/  R2UR UR6, R245 ;  /* 0x00000000f50672ca */ /* 0x000fe400000e0000 */
[----:B------:R-:W-:Y:S02]  /*5b40*/  CS2R R232, SRZ ;  /* 0x0000000000e87805 */ /* 0x000fe4000001ff00 */
[----:B------:R-:W-:Y:S02]  /*5b50*/  @P0 LOP3.LUT R0, R0, 0x1, RZ, 0xc0, !PT ;  /* 0x0000000100000812 */ /* 0x000fe400078ec0ff */
[----:B------:R-:W-:Y:S02]  /*5b60*/  CS2R R226, SRZ ;  /* 0x0000000000e27805 */ /* 0x000fe4000001ff00 */
[----:B------:R-:W-:Y:S02]  /*5b70*/  R2UR UR5, R249 ;  /* 0x00000000f90572ca */ /* 0x000fe400000e0000 */
[----:B------:R-:W-:Y:S02]  /*5b80*/  CS2R R224, SRZ ;  /* 0x0000000000e07805 */ /* 0x000fe4000001ff00 */
[----:B------:R-:W-:Y:S02]  /*5b90*/  ISETP.NE.U32.OR P6, PT, R0, 0x1, !P0 ;  /* 0x000000010000780c */ /* 0x000fe400047c5470 */
[----:B------:R-:W-:Y:S02]  /*5ba0*/  CS2R R218, SRZ ;  /* 0x0000000000da7805 */ /* 0x000fe4000001ff00 */
[----:B------:R-:W-:Y:S01]  /*5bb0*/  PLOP3.LUT P5, PT, PT, PT, PT, 0x8, 0x80 ;  /* 0x000000000080781c */ /* 0x000fe20003fae170 */
[----:B------:R-:W-:Y:S01]  /*5bc0*/  IMAD.U32 R2, RZ, RZ, UR7 ;  /* 0x00000007ff027e24 */ /* 0x000fe2000f8e00ff */
[----:B------:R-:W-:Y:S02]  /*5bd0*/  CS2R R216, SRZ ;  /* 0x0000000000d87805 */ /* 0x000fe4000001ff00 */
[----:B------:R-:W-:Y:S02]  /*5be0*/  CS2R R210, SRZ ;  /* 0x0000000000d27805 */ /* 0x000fe4000001ff00 */
[----:B------:R-:W-:Y:S01]  /*5bf0*/  CS2R R208, SRZ ;  /* 0x0000000000d07805 */ /* 0x000fe2000001ff00 */
[----:B------:R-:W-:Y:S01]  /*5c00*/  IMAD.U32 R0, RZ, RZ, UR6 ;  /* 0x00000006ff007e24 */ /* 0x000fe2000f8e00ff */
[----:B------:R-:W-:Y:S02]  /*5c10*/  LOP3.LUT R8, R2, 0x1, RZ, 0x3c, !PT ;  /* 0x0000000102087812 */ /* 0x000fe400078e3cff */
[----:B------:R-:W-:Y:S02]  /*5c20*/  CS2R R202, SRZ ;  /* 0x0000000000ca7805 */ /* 0x000fe4000001ff00 */
[----:B------:R-:W-:Y:S02]  /*5c30*/  P2R R2, PR, RZ, 0x40 ;  /* 0x00000040ff027803 */ /* 0x000fe40000000000 */
[----:B------:R-:W-:Y:S02]  /*5c40*/  CS2R R200, SRZ ;  /* 0x0000000000c87805 */ /* 0x000fe4000001ff00 */
[----:B------:R-:W-:Y:S02]  /*5c50*/  LEA R7, R0, UR57, 0x3 ;  /* 0x0000003900077c11 */ /* 0x000fe4000f8e18ff */
[----:B------:R-:W-:Y:S02]  /*5c60*/  CS2R R194, SRZ ;  /* 0x0000000000c27805 */ /* 0x000fe4000001ff00 */
[----:B------:R-:W-:Y:S01]  /*5c70*/  @P6 SHF.L.U32 R0, R8, 0x1f, RZ ;  /* 0x0000001f08006819 */ /* 0x000fe200000006ff */
[----:B------:R1:W-:Y:S01]  /*5c80*/  STL [R1], R2 ;  /* 0x0000000201007387 */ /* 0x0003e20000100800 */
[----:B------:R-:W-:Y:S02]  /*5c90*/  CS2R R192, SRZ ;  /* 0x0000000000c07805 */ /* 0x000fe4000001ff00 */
[----:B------:R-:W-:Y:S01]  /*5ca0*/  CS2R R186, SRZ ;  /* 0x0000000000ba7805 */ /* 0x000fe2000001ff00 */
[----:B------:R2:W3:Y:S01]  /*5cb0*/  @P6 SYNCS.PHASECHK.TRANS64.TRYWAIT P0, [R7+URZ+0x40], R0 ;  /* 0x00004000070065a7 */ /* 0x0004e200080011ff */
[----:B------:R-:W-:Y:S02]  /*5cc0*/  CS2R R184, SRZ ;  /* 0x0000000000b87805 */ /* 0x000fe4000001ff00 */
        /* <DEDUP_REMOVED lines=13> */
[----:B------:R-:W-:Y:S01]  /*5da0*/  CS2R R140, SRZ ;  /* 0x00000000008c7805 */ /* 0x000fe2000001ff00 */
[----:B-1----:R-:W-:Y:S02]  /*5db0*/  IMAD.U32 R2, RZ, RZ, UR43 ;  /* 0x0000002bff027e24 */ /* 0x002fe4000f8e00ff */
[----:B--2---:R-:W-:Y:S03]  /*5dc0*/  IMAD.U32 R0, RZ, RZ, UR5 ;  /* 0x00000005ff007e24 */ /* 0x004fe6000f8e00ff */
[----:B------:R-:W-:Y:S02]  /*5dd0*/  LEA R18, R2, UR57, 0x3 ;  /* 0x0000003902127c11 */ /* 0x000fe4000f8e18ff */
[----:B------:R-:W-:Y:S04]  /*5de0*/  SHF.L.U32 R6, R0, 0x1f, RZ ;  /* 0x0000001f00067819 */ /* 0x000fe800000006ff */
[----:B------:R1:W2:Y:S01]  /*5df0*/  SYNCS.PHASECHK.TRANS64.TRYWAIT P4, [R18+URZ+0x90], R6 ;  /* 0x00009006120075a7 */ /* 0x0002a200080811ff */
[----:B---3--:R-:W-:Y:S01]  /*5e00*/  @P6 PLOP3.LUT P5, PT, P0, PT, PT, 0x8, 0x80 ;  /* 0x000000000080681c */ /* 0x008fe200007ae170 */
[----:B------:R-:W-:Y:S01]  /*5e10*/  @!UPT UIADD3 URZ, UPT, UPT, URZ, URZ, URZ ;  /* 0x000000fffffff290 */ /* 0x000fe2000fffe0ff */
[----:B-1----:R-:W-:Y:S11]  /*5e20*/  @!P6 BRA `(.L_x_85) ;  /* 0x000000040038e947 */ /* 0x002ff60003800000 */
[----:B------:R-:W-:Y:S01]  /*5e30*/  ISETP.NE.U32.AND P0, PT, RZ, UR50, PT ;  /* 0x00000032ff007c0c */ /* 0x000fe2000bf05070 */
[----:B------:R-:W1:Y:S01]  /*5e40*/  S2R R5, SR_TID.X ;  /* 0x0000000000057919 */ /* 0x000e620000002100 */
[----:B------:R-:W-:Y:S01]  /*5e50*/  FSETP.NEU.AND P2, PT, R137, RZ, PT ;  /* 0x000000ff8900720b */ /* 0x000fe20003f4d000 */
[----:B------:R-:W-:Y:S01]  /*5e60*/  BSSY B0, `(.L_x_86) ;  /* 0x000001a000007945 */ /* 0x000fe20003800000 */
[----:B------:R-:W-:Y:S02]  /*5e70*/  ISETP.NE.AND.EX P0, PT, RZ, UR51, PT, P0 ;  /* 0x00000033ff007c0c */ /* 0x000fe4000bf05300 */
[----:B------:R-:W-:Y:S02]  /*5e80*/  LOP3.LUT P1, RZ, R244, 0xff, RZ, 0xc0, !PT ;  /* 0x000000fff4ff7812 */ /* 0x000fe4000782c0ff */
[----:B------:R-:W-:Y:S02]  /*5e90*/  SEL R0, RZ, 0xffffffff, P2 ;  /* 0xffffffffff007807 */ /* 0x000fe40001000000 */
[----:B------:R-:W-:Y:S02]  /*5ea0*/  SEL R2, RZ, 0xffffffff, P0 ;  /* 0xffffffffff027807 */ /* 0x000fe40000000000 */
[----:B------:R-:W-:Y:S02]  /*5eb0*/  R2UR UR4, R245 ;  /* 0x00000000f50472ca */ /* 0x000fe400000e0000 */
[----:B------:R-:W-:Y:S04]  /*5ec0*/  @P3 SEL R0, R2, R0, !P1 ;  /* 0x0000000002003207 */ /* 0x000fe80004800000 */
[----:B------:R-:W-:Y:S04]  /*5ed0*/  LOP3.LUT R0, R0, 0x1, RZ, 0xc0, !PT ;  /* 0x0000000100007812 */ /* 0x000fe800078ec0ff */
[----:B------:R-:W-:Y:S11]  /*5ee0*/  ISETP.NE.U32.AND P0, PT, R0, 0x1, PT ;  /* 0x000000010000780c */ /* 0x000ff60003f05070 */
[----:B------:R-:W-:Y:S02]  /*5ef0*/  @!UPT UIADD3 URZ, UPT, UPT, URZ, URZ, URZ ;  /* 0x000000fffffff290 */ /* 0x000fe4000fffe0ff */
[----:B-1----:R-:W-:Y:S01]  /*5f00*/  @P0 SHF.R.U32.HI R4, RZ, 0x1, R5 ;  /* 0x00000001ff040819 */ /* 0x002fe20000011605 */
[C---:B------:R-:W-:Y:S02]  /*5f10*/  @P0 IMAD.SHL.U32 R2, R5.reuse, 0x8, RZ ;  /* 0x0000000805020824 */ /* 0x040fe400078e00ff */
[C---:B------:R-:W-:Y:S02]  /*5f20*/  @P0 IMAD.SHL.U32 R0, R5.reuse, 0x10, RZ ;  /* 0x0000001005000824 */ /* 0x040fe400078e00ff */
[----:B------:R-:W-:Y:S01]  /*5f30*/  @P0 IMAD.SHL.U32 R5, R5, 0x2, RZ ;  /* 0x0000000205050824 */ /* 0x000fe200078e00ff */
[----:B------:R-:W-:Y:S02]  /*5f40*/  @P0 LOP3.LUT R3, R2, 0x300, RZ, 0xc0, !PT ;  /* 0x0000030002030812 */ /* 0x000fe400078ec0ff */
[----:B------:R-:W-:Y:S02]  /*5f50*/  @P0 LOP3.LUT R2, R0, 0x40, RZ, 0xc0, !PT ;  /* 0x0000004000020812 */ /* 0x000fe400078ec0ff */
[----:B------:R-:W-:Y:S02]  /*5f60*/  @P0 LOP3.LUT R3, R3, 0x30, R0, 0xf8, !PT ;  /* 0x0000003003030812 */ /* 0x000fe400078ef800 */
[----:B------:R-:W-:Y:S01]  /*5f70*/  @P0 LOP3.LUT R2, R2, 0x8, R4, 0xf8, !PT ;  /* 0x0000000802020812 */ /* 0x000fe200078ef804 */
[----:B------:R-:W-:Y:S01]  /*5f80*/  IMAD.U32 R4, RZ, RZ, UR4 ;  /* 0x00000004ff047e24 */ /* 0x000fe2000f8e00ff */
[----:B------:R-:W-:Y:S02]  /*5f90*/  @P0 LOP3.LUT R3, R3, 0x80, R0, 0xf8, !PT ;  /* 0x0000008003030812 */ /* 0x000fe400078ef800 */
[----:B------:R-:W-:Y:S04]  /*5fa0*/  @P0 LOP3.LUT R0, R2, 0x8, R5, 0x78, !PT ;  /* 0x0000000802000812 */ /* 0x000fe800078e7805 */
[----:B------:R-:W-:Y:S01]  /*5fb0*/  @P0 LOP3.LUT R2, R3, R0, RZ, 0xfc, !PT ;  /* 0x0000000003020212 */ /* 0x000fe200078efcff */
[----:B------:R-:W-:Y:S06]  /*5fc0*/  @!P5 BRA `(.L_x_87) ;  /* 0x00000000000cd947 */ /* 0x000fec0003800000 */
[----:B------:R-:W-:Y:S04]  /*5fd0*/  SHF.L.U32 R0, R8, 0x1f, RZ ;  /* 0x0000001f08007819 */ /* 0x000fe800000006ff */
[----:B------:R-:W1:Y:S02]  /*5fe0*/  SYNCS.PHASECHK.TRANS64.TRYWAIT P1, [R7+URZ+0x40], R0 ;  /* 0x00004000070075a7 */ /* 0x000e6400080211ff */
[----:B-1----:R-:W-:Y:S05]  /*5ff0*/  @!P1 BRA `(.L_x_88) ;  /* 0x0000004800609947 */ /* 0x002fea0003800000 */
.L_x_87:
[----:B------:R-:W-:Y:S05]  /*6000*/  BSYNC B0 ;  /* 0x0000000000007941 */ /* 0x000fea0003800000 */
.L_x_86:
        /* <DEDUP_REMOVED lines=28> */
[----:B------:R-:W-:Y:S01]  /*61d0*/  IMAD.MOV.U32 R242, RZ, RZ, RZ ;  /* 0x000000fffff27224 */ /* 0x000fe200078e00ff */
[----:B------:R-:W-:Y:S01]  /*61e0*/  CS2R R240, SRZ ;  /* 0x0000000000f07805 */ /* 0x000fe2000001ff00 */
[----:B------:R-:W-:Y:S05]  /*61f0*/  @P0 WARPSYNC.ALL ;  /* 0x0000000000000948 */ /* 0x000fea0003800000 */
[----:B------:R-:W-:Y:S05]  /*6200*/  @P0 IMAD R2, R4, 0x3c00, R2 ;  /* 0x00003c0004020824 */ /* 0x000fea00078e0202 */
[----:B------:R-:W-:Y:S05]  /*6210*/  @P0 LEA R2, R2, UR57, 0x1 ;  /* 0x0000003902020c11 */ /* 0x000fea000f8e08ff */
[----:B------:R3:W1:Y:S04]  /*6220*/  @P0 LDSM.16.M88.4 R140, [R2+0x200] ;  /* 0x00020000028c083b */ /* 0x0006680000000200 */
        /* <DEDUP_REMOVED lines=13> */
[----:B------:R3:W1:Y:S02]  /*6300*/  @P0 LDSM.16.M88.4 R240, [R2+0x7200] ;  /* 0x0072000002f0083b */ /* 0x0006640000000200 */
.L_x_85:
[----:B------:R-:W-:Y:S05]  /*6310*/  BSYNC B1 ;  /* 0x0000000000017941 */ /* 0x000fea0003800000 */
.L_x_84:
[----:B--2---:R-:W-:Y:S05]  /*6320*/  @P4 BRA `(.L_x_89) ;  /* 0x0000000000084947 */ /* 0x004fea0003800000 */
[----:B------:R-:W2:Y:S02]  /*6330*/  SYNCS.PHASECHK.TRANS64.TRYWAIT P0, [R18+URZ+0x90], R6 ;  /* 0x00009006120075a7 */ /* 0x000ea400080011ff */
[----:B--2---:R-:W-:Y:S05]  /*6340*/  @!P0 BRA `(.L_x_90) ;  /* 0x0000004400a08947 */ /* 0x004fea0003800000 */
.L_x_89:
[----:B------:R-:W5:Y:S01]  /*6350*/  S2R R246, SR_TID.X ;  /* 0x0000000000f67919 */ /* 0x000f620000002100 */
[----:B------:R-:W-:Y:S04]  /*6360*/  ULEA.HI UR4, UR43, UR43, URZ, 0x1 ;  /* 0x0000002b2b047291 */ /* 0x000fe8000f8f08ff */
[----:B------:R-:W-:Y:S02]  /*6370*/  USHF.R.U32.HI UR5, URZ, 0x1, UR4 ;  /* 0x00000001ff057899 */ /* 0x000fe40008011604 */
[----:B------:R-:W-:Y:S04]  /*6380*/  ULOP3.LUT UR4, UR4, 0xffe, URZ, 0xc0, !UPT ;  /* 0x00000ffe04047892 */ /* 0x000fe8000f8ec0ff */
[----:B------:R-:W-:Y:S01]  /*6390*/  UIADD3 UR4, UPT, UPT, -UR4, UR43, URZ ;  /* 0x0000002b04047290 */ /* 0x000fe2000fffe1ff */
[----:B---3--:R-:W-:Y:S04]  /*63a0*/  IMAD.U32 R2, RZ, RZ, UR5 ;  /* 0x00000005ff027e24 */ /* 0x008fe8000f8e00ff */
[----:B------:R-:W-:Y:S01]  /*63b0*/  IMAD R2, R2, 0xf0, R16 ;  /* 0x000000f002027824 */ /* 0x000fe200078e0210 */
[----:B-1----:R-:W-:Y:S05]  /*63c0*/  MOV R0, UR4 ;  /* 0x0000000400007c02 */ /* 0x002fea0008000f00 */
[----:B------:R-:W-:Y:S05]  /*63d0*/  IMAD R17, R0, 0x100000, R2 ;  /* 0x0010000000117824 */ /* 0x000fea00078e0202 */
[----:B------:R-:W-:Y:S02]  /*63e0*/  SHF.R.U32.HI R0, RZ, 0x15, R17 ;  /* 0x00000015ff007819 */ /* 0x000fe40000011611 */
[----:B-----5:R-:W-:Y:S04]  /*63f0*/  SHF.R.U32.HI R19, RZ, 0x5, R246 ;  /* 0x00000005ff137819 */ /* 0x020fe800000116f6 */
[----:B------:R-:W-:Y:S11]  /*6400*/  LOP3.LUT P0, RZ, R0, 0x3, R19, 0x48, !PT ;  /* 0x0000000300ff7812 */ /* 0x000ff60007804813 */
[----:B------:R-:W-:Y:S02]  /*6410*/  @!UPT UIADD3 URZ, UPT, UPT, URZ, URZ, URZ ;  /* 0x000000fffffff290 */ /* 0x000fe4000fffe0ff */
[----:B------:R-:W-:Y:S05]  /*6420*/  @!P0 BRA `(.L_x_91) ;  /* 0x0000000000408947 */ /* 0x000fea0003800000 */
[----:B------:R-:W1:Y:S01]  /*6430*/  LDCU.64 UR8, c[0x4][0x70] ;  /* 0x01000e00ff0877ac */ /* 0x000e620008000a00 */
[----:B------:R-:W-:Y:S01]  /*6440*/  MOV R3, 0x0 ;  /* 0x0000000000037802 */ /* 0x000fe20000000f00 */
[----:B------:R-:W-:Y:S02]  /*6450*/  HFMA2 R12, -RZ, RZ, 0, 5.9604644775390625e-08 ;  /* 0x00000001ff0c7431 */ /* 0x000fe400000001ff */
[----:B------:R-:W-:Y:S02]  /*6460*/  IMAD.MOV.U32 R8, RZ, RZ, 0x192 ;  /* 0x00000192ff087424 */ /* 0x000fe400078e00ff */
[----:B------:R-:W-:Y:S01]  /*6470*/  IMAD.MOV.U32 R13, RZ, RZ, RZ ;  /* 0x000000ffff0d7224 */ /* 0x000fe200078e00ff */
[----:B------:R-:W3:Y:S01]  /*6480*/  LDCU.64 UR6, c[0x4][0x78] ;  /* 0x01000f00ff0677ac */ /* 0x000ee20008000a00 */
[----:B------:R-:W4:Y:S01]  /*6490*/  LDC.64 R2, c[0x4][R3] ;  /* 0x0100000003027b82 */ /* 0x000f220000000a00 */
[----:B------:R-:W5:Y:S01]  /*64a0*/  LDCU.64 UR4, c[0x4][0x10] ;  /* 0x01000200ff0477ac */ /* 0x000f620008000a00 */
[----:B-1----:R-:W-:Y:S01]  /*64b0*/  MOV R5, UR9 ;  /* 0x0000000900057c02 */ /* 0x002fe20008000f00 */
[----:B------:R-:W-:Y:S01]  /*64c0*/  IMAD.U32 R4, RZ, RZ, UR8 ;  /* 0x00000008ff047e24 */ /* 0x000fe2000f8e00ff */
[----:B---3--:R-:W-:Y:S01]  /*64d0*/  MOV R7, UR7 ;  /* 0x0000000700077c02 */ /* 0x008fe20008000f00 */
[----:B--2---:R-:W-:Y:S01]  /*64e0*/  IMAD.U32 R6, RZ, RZ, UR6 ;  /* 0x00000006ff067e24 */ /* 0x004fe2000f8e00ff */
[----:B-----5:R-:W-:Y:S01]  /*64f0*/  MOV R11, UR5 ;  /* 0x00000005000b7c02 */ /* 0x020fe20008000f00 */
[----:B------:R-:W-:Y:S02]  /*6500*/  IMAD.U32 R10, RZ, RZ, UR4 ;  /* 0x00000004ff0a7e24 */ /* 0x000fe4000f8e00ff */
[----:B------:R-:W-:Y:S07]  /*6510*/  LEPC R20, `(.L_x_91) ;  /* 0x000000001014794e */ /* 0x000fee0000000000 */
[----:B----4-:R-:W-:Y:S05]  /*6520*/  CALL.ABS.NOINC R2 ;  /* 0x0000000002007343 */ /* 0x010fea0003c00000 */
.L_x_91:
[----:B------:R-:W-:Y:S05]  /*6530*/  WARPSYNC.ALL ;  /* 0x0000000000007948 */ /* 0x000fea0003800000 */
[C---:B------:R-:W-:Y:S01]  /*6540*/  R2UR UR4, R17.reuse ;  /* 0x00000000110472ca */ /* 0x040fe200000e0000 */
[----:B------:R-:W-:Y:S05]  /*6550*/  VIADD R0, R17, 0x10 ;  /* 0x0000001011007836 */ /* 0x000fea0000000000 */
[----:B------:R-:W-:Y:S04]  /*6560*/  SHF.R.U32.HI R0, RZ, 0x15, R0 ;  /* 0x00000015ff007819 */ /* 0x000fe80000011600 */
[----:B------:R-:W-:Y:S03]  /*6570*/  LOP3.LUT P0, RZ, R0, 0x3, R19, 0x48, !PT ;  /* 0x0000000300ff7812 */ /* 0x000fe60007804813 */
[----:B------:R-:W1:Y:S10]  /*6580*/  LDTM.16dp256bit.x2 R128, tmem[UR4] ;  /* 0x00000004008079ee */ /* 0x000e7400080a0000 */
[----:B-1----:R-:W-:Y:S05]  /*6590*/  @!P0 BRA `(.L_x_92) ;  /* 0x0000000000408947 */ /* 0x002fea0003800000 */
        /* <DEDUP_REMOVED lines=16> */
.L_x_92:
[----:B------:R-:W-:Y:S05]  /*66a0*/  WARPSYNC.ALL ;  /* 0x0000000000007948 */ /* 0x000fea0003800000 */
[C---:B------:R-:W-:Y:S01]  /*66b0*/  R2UR UR4, R17.reuse ;  /* 0x00000000110472ca */ /* 0x040fe200000e0000 */
[----:B------:R-:W-:Y:S05]  /*66c0*/  VIADD R0, R17, 0x20 ;  /* 0x0000002011007836 */ /* 0x000fea0000000000 */
[----:B------:R-:W-:Y:S04]  /*66d0*/  SHF.R.U32.HI R0, RZ, 0x15, R0 ;  /* 0x00000015ff007819 */ /* 0x000fe80000011600 */
[----:B------:R-:W-:Y:S03]  /*66e0*/  LOP3.LUT P0, RZ, R0, 0x3, R19, 0x48, !PT ;  /* 0x0000000300ff7812 */ /* 0x000fe60007804813 */
[----:B------:R-:W1:Y:S10]  /*66f0*/  LDTM.16dp256bit.x2 R120, tmem[UR4+0x10] ;  /* 0x00001004007879ee */ /* 0x000e7400080a0000 */
        /* <DEDUP_REMOVED lines=17> */
.L_x_93:
        /* <DEDUP_REMOVED lines=23> */
.L_x_94:
        /* <DEDUP_REMOVED lines=23> */
.L_x_95:
        /* <DEDUP_REMOVED lines=23> */
.L_x_96:
        /* <DEDUP_REMOVED lines=23> */
.L_x_97:
        /* <DEDUP_REMOVED lines=23> */
.L_x_98:
        /* <DEDUP_REMOVED lines=23> */
.L_x_99:
        /* <DEDUP_REMOVED lines=23> */
.L_x_100:
        /* <DEDUP_REMOVED lines=23> */
.L_x_101:
        /* <DEDUP_REMOVED lines=23> */
.L_x_102:
        /* <DEDUP_REMOVED lines=23> */
.L_x_103:
        /* <DEDUP_REMOVED lines=23> */
.L_x_104:
        /* <DEDUP_REMOVED lines=23> */
.L_x_105:
[----:B------:R-:W-:Y:S01]  /*7950*/  LOP3.LUT P1, R0, R246, 0x60, RZ, 0xc0, !PT ;  /* 0x00000060f6007812 */ /* 0x000fe2000782c0ff */
[----:B------:R-:W-:Y:S05]  /*7960*/  WARPSYNC.ALL ;  /* 0x0000000000007948 */ /* 0x000fea0003800000 */
[----:B------:R-:W-:Y:S01]  /*7970*/  HADD2.F32 R138, -RZ, R147.H0_H0 ;  /* 0x20000093ff8a7230 */ /* 0x000fe20000004100 */
[----:B------:R1:W-:Y:S01]  /*7980*/  STL [R1+0x14], R16 ;  /* 0x0000141001007387 */ /* 0x0003e20000100800 */
[----:B------:R-:W-:Y:S01]  /*7990*/  SHF.R.U32.HI R247, RZ, 0x1, R246 ;  /* 0x00000001fff77819 */ /* 0x000fe200000116f6 */
[C---:B----4-:R-:W-:Y:S01]  /*79a0*/  FMUL R2, R136.reuse, R129 ;  /* 0x0000008188027220 */ /* 0x050fe20000400000 */
[----:B------:R-:W-:Y:S01]  /*79b0*/  HADD2.F32 R129, -RZ, R140.H1_H1 ;  /* 0x3000008cff817230 */ /* 0x000fe20000004100 */
[----:B------:R-:W-:Y:S01]  /*79c0*/  R2UR UR4, R17 ;  /* 0x00000000110472ca */ /* 0x000fe200000e0000 */
[C---:B------:R-:W-:Y:S01]  /*79d0*/  FMUL R3, R136.reuse, R130 ;  /* 0x0000008288037220 */ /* 0x040fe20000400000 */
[--C-:B------:R-:W-:Y:S02]  /*79e0*/  HADD2.F32 R130, -RZ, R141.reuse.H0_H0 ;  /* 0x2000008dff827230 */ /* 0x100fe40000004100 */
[C---:B------:R-:W-:Y:S01]  /*79f0*/  FMUL R12, R136.reuse, R131 ;  /* 0x00000083880c7220 */ /* 0x040fe20000400000 */
[----:B------:R-:W-:Y:S02]  /*7a00*/  HADD2.F32 R131, -RZ, R141.H1_H1 ;  /* 0x3000008dff837230 */ /* 0x000fe40000004100 */
[C---:B------:R-:W-:Y:S01]  /*7a10*/  FMUL R13, R136.reuse, R132 ;  /* 0x00000084880d7220 */ /* 0x040fe20000400000 */
[C---:B------:R-:W-:Y:S01]  /*7a20*/  FMUL R14, R136.reuse, R133 ;  /* 0x00000085880e7220 */ /* 0x040fe20000400000 */
[--C-:B------:R-:W-:Y:S02]  /*7a30*/  HADD2.F32 R132, -RZ, R142.reuse.H0_H0 ;  /* 0x2000008eff847230 */ /* 0x100fe40000004100 */
[C---:B------:R-:W-:Y:S01]  /*7a40*/  FMUL R15, R136.reuse, R134 ;  /* 0x00000086880f7220 */ /* 0x040fe20000400000 */
[----:B------:R-:W-:Y:S02]  /*7a50*/  HADD2.F32 R133, -RZ, R142.H1_H1 ;  /* 0x3000008eff857230 */ /* 0x000fe40000004100 */
[C---:B------:R-:W-:Y:S01]  /*7a60*/  FMUL R17, R136.reuse, R135 ;  /* 0x0000008788117220 */ /* 0x040fe20000400000 */
[--C-:B------:R-:W-:Y:S02]  /*7a70*/  HADD2.F32 R134, -RZ, R143.reuse.H0_H0 ;  /* 0x2000008fff867230 */ /* 0x100fe40000004100 */
[----:B------:R-:W-:Y:S01]  /*7a80*/  FMUL R20, R136, R122 ;  /* 0x0000007a88147220 */ /* 0x000fe20000400000 */
[----:B--2---:R-:W2:Y:S01]  /*7a90*/  LDTM.16dp256bit.x2 R4, tmem[UR4+0xe0] ;  /* 0x0000e004000479ee */ /* 0x004ea200080a0000 */
[----:B------:R-:W-:Y:S01]  /*7aa0*/  NOP ;  /* 0x0000000000007918 */ /* 0x000fe20000000000 */
[----:B------:R-:W-:Y:S01]  /*7ab0*/  HADD2.F32 R135, -RZ, R143.H1_H1 ;  /* 0x3000008fff877230 */ /* 0x000fe20000004100 */
[----:B------:R-:W-:Y:S01]  /*7ac0*/  R2UR UR5, R18 ;  /* 0x00000000120572ca */ /* 0x000fe200000e0000 */
[C---:B------:R-:W-:Y:S01]  /*7ad0*/  FMUL R21, R136.reuse, R123 ;  /* 0x0000007b88157220 */ /* 0x040fe20000400000 */
[--C-:B------:R-:W-:Y:S02]  /*7ae0*/  HADD2.F32 R122, -RZ, R144.reuse.H0_H0 ;  /* 0x20000090ff7a7230 */ /* 0x100fe40000004100 */
[C---:B------:R-:W-:Y:S01]  /*7af0*/  FMUL R18, R136.reuse, R120 ;  /* 0x0000007888127220 */ /* 0x040fe20000400000 */
[----:B------:R-:W-:Y:S01]  /*7b00*/  FMUL R22, R136, R124 ;  /* 0x0000007c88167220 */ /* 0x000fe20000400000 */
[----:B-1----:R-:W-:Y:S01]  /*7b10*/  SHF.L.U32 R16, R246, 0x4, RZ ;  /* 0x00000004f6107819 */ /* 0x002fe200000006ff */
[----:B------:R-:W-:Y:S02]  /*7b20*/  HADD2.F32 R123, -RZ, R144.H1_H1 ;  /* 0x30000090ff7b7230 */ /* 0x000fe40000004100 */
[C---:B------:R-:W-:Y:S01]  /*7b30*/  FMUL R19, R136.reuse, R121 ;  /* 0x0000007988137220 */ /* 0x040fe20000400000 */
[----:B------:R-:W-:Y:S01]  /*7b40*/  FMUL R23, R136, R125 ;  /* 0x0000007d88177220 */ /* 0x000fe20000400000 */
[----:B------:R-:W-:Y:S01]  /*7b50*/  LOP3.LUT R246, R16, 0x40, RZ, 0xc0, !PT ;  /* 0x0000004010f67812 */ /* 0x000fe200078ec0ff */
[--C-:B------:R-:W-:Y:S02]  /*7b60*/  HADD2.F32 R124, -RZ, R145.reuse.H0_H0 ;  /* 0x20000091ff7c7230 */ /* 0x100fe40000004100 */
[----:B------:R-:W-:Y:S01]  /*7b70*/  FMUL R120, R136, R126 ;  /* 0x0000007e88787220 */ /* 0x000fe20000400000 */
[----:B------:R-:W-:Y:S01]  /*7b80*/  HADD2.F32 R125, -RZ, R145.H1_H1 ;  /* 0x30000091ff7d7230 */ /* 0x000fe20000004100 */
[----:B------:R-:W-:Y:S01]  /*7b90*/  LOP3.LUT R246, R246, 0x8, R247, 0xf8, !PT ;  /* 0x00000008f6f67812 */ /* 0x000fe200078ef8f7 */
[----:B------:R-:W-:Y:S01]  /*7ba0*/  UIADD3 UR5, UPT, UPT, UR5, 0xb0, URZ ;  /* 0x000000b005057890 */ /* 0x000fe2000fffe0ff */
[----:B------:R-:W1:Y:S01]  /*7bb0*/  S2R R247, SR_TID.X ;  /* 0x0000000000f77919 */ /* 0x000e620000002100 */
[C---:B------:R-:W-:Y:S01]  /*7bc0*/  FMUL R121, R136.reuse, R127 ;  /* 0x0000007f88797220 */ /* 0x040fe20000400000 */
[--C-:B------:R-:W-:Y:S01]  /*7bd0*/  HADD2.F32 R126, -RZ, R146.reuse.H0_H0 ;  /* 0x20000092ff7e7230 */ /* 0x100fe20000004100 */
[----:B------:R-:W-:Y:S01]  /*7be0*/  UPRMT UR5, UR56, 0x654, UR5 ;  /* 0x0000065438057896 */ /* 0x000fe20008000005 */
[----:B------:R-:W-:Y:S02]  /*7bf0*/  HADD2.F32 R127, -RZ, R146.H1_H1 ;  /* 0x30000092ff7f7230 */ /* 0x000fe40000004100 */
[C---:B------:R-:W-:Y:S01]  /*7c00*/  FMUL R112, R136.reuse, R112 ;  /* 0x0000007088707220 */ /* 0x040fe20000400000 */
[----:B------:R-:W-:Y:S02]  /*7c10*/  HADD2.F32 R139, -RZ, R147.H1_H1 ;  /* 0x30000093ff8b7230 */ /* 0x000fe40000004100 */
[C---:B------:R-:W-:Y:S01]  /*7c20*/  FMUL R113, R136.reuse, R113 ;  /* 0x0000007188717220 */ /* 0x040fe20000400000 */
[----:B------:R-:W-:Y:S02]  /*7c30*/  HADD2.F32 R141, -RZ, R148.H1_H1 ;  /* 0x30000094ff8d7230 */ /* 0x000fe40000004100 */
[C---:B------:R-:W-:Y:S01]  /*7c40*/  FMUL R114, R136.reuse, R114 ;  /* 0x0000007288727220 */ /* 0x040fe20000400000 */
[--C-:B------:R-:W-:Y:S02]  /*7c50*/  HADD2.F32 R142, -RZ, R149.reuse.H0_H0 ;  /* 0x20000095ff8e7230 */ /* 0x100fe40000004100 */
[C---:B------:R-:W-:Y:S01]  /*7c60*/  FMUL R115, R136.reuse, R115 ;  /* 0x0000007388737220 */ /* 0x040fe20000400000 */
[----:B--2---:R-:W-:Y:S01]  /*7c70*/  SYNCS.ARRIVE.TRANS64.RED.A1T0 RZ, [UR5], RZ ;  /* 0x000000ffffff79a7 */ /* 0x004fe20008100405 */
[----:B------:R-:W-:Y:S02]  /*7c80*/  HADD2.F32 R143, -RZ, R149.H1_H1 ;  /* 0x30000095ff8f7230 */ /* 0x000fe40000004100 */
[C---:B------:R-:W-:Y:S01]  /*7c90*/  FMUL R116, R136.reuse, R116 ;  /* 0x0000007488747220 */ /* 0x040fe20000400000 */
[--C-:B------:R-:W-:Y:S02]  /*7ca0*/  HADD2.F32 R144, -RZ, R150.reuse.H0_H0 ;  /* 0x20000096ff907230 */ /* 0x100fe40000004100 */
[C---:B------:R-:W-:Y:S01]  /*7cb0*/  FMUL R117, R136.reuse, R117 ;  /* 0x0000007588757220 */ /* 0x040fe20000400000 */
[----:B------:R-:W-:Y:S02]  /*7cc0*/  HADD2.F32 R145, -RZ, R150.H1_H1 ;  /* 0x30000096ff917230 */ /* 0x000fe40000004100 */
[C---:B------:R-:W-:Y:S01]  /*7cd0*/  FMUL R118, R136.reuse, R118 ;  /* 0x0000007688767220 */ /* 0x040fe20000400000 */
[--C-:B------:R-:W-:Y:S02]  /*7ce0*/  HADD2.F32 R146, -RZ, R151.reuse.H0_H0 ;  /* 0x20000097ff927230 */ /* 0x100fe40000004100 */
[C---:B------:R-:W-:Y:S01]  /*7cf0*/  FMUL R119, R136.reuse, R119 ;  /* 0x0000007788777220 */ /* 0x040fe20000400000 */
[----:B------:R-:W-:Y:S02]  /*7d00*/  HADD2.F32 R147, -RZ, R151.H1_H1 ;  /* 0x30000097ff937230 */ /* 0x000fe40000004100 */
[C---:B------:R-:W-:Y:S01]  /*7d10*/  FMUL R104, R136.reuse, R104 ;  /* 0x0000006888687220 */ /* 0x040fe20000400000 */
[----:B------:R-:W-:Y:S02]  /*7d20*/  HADD2.F32 R149, -RZ, R152.H1_H1 ;  /* 0x30000098ff957230 */ /* 0x000fe40000004100 */
[C---:B------:R-:W-:Y:S01]  /*7d30*/  FMUL R105, R136.reuse, R105 ;  /* 0x0000006988697220 */ /* 0x040fe20000400000 */
[--C-:B------:R-:W-:Y:S02]  /*7d40*/  HADD2.F32 R150, -RZ, R153.reuse.H0_H0 ;  /* 0x20000099ff967230 */ /* 0x100fe40000004100 */
[C---:B------:R-:W-:Y:S01]  /*7d50*/  FMUL R106, R136.reuse, R106 ;  /* 0x0000006a886a7220 */ /* 0x040fe20000400000 */
[----:B------:R-:W-:Y:S02]  /*7d60*/  HADD2.F32 R151, -RZ, R153.H1_H1 ;  /* 0x30000099ff977230 */ /* 0x000fe40000004100 */
[C---:B------:R-:W-:Y:S01]  /*7d70*/  FMUL R107, R136.reuse, R107 ;  /* 0x0000006b886b7220 */ /* 0x040fe20000400000 */
[C---:B------:R-:W-:Y:S01]  /*7d80*/  FMUL R108, R136.reuse, R108 ;  /* 0x0000006c886c7220 */ /* 0x040fe20000400000 */
[----:B------:R-:W-:Y:S02]  /*7d90*/  HADD2.F32 R153, -RZ, R154.H1_H1 ;  /* 0x3000009aff997230 */ /* 0x000fe40000004100 */
[C---:B------:R-:W-:Y:S01]  /*7da0*/  FMUL R109, R136.reuse, R109 ;  /* 0x0000006d886d7220 */ /* 0x040fe20000400000 */
[----:B-1----:R-:W-:Y:S01]  /*7db0*/  SHF.L.U32 R247, R247, 0x3, RZ ;  /* 0x00000003f7f77819 */ /* 0x002fe200000006ff */
[C---:B------:R-:W-:Y:S01]  /*7dc0*/  FMUL R110, R136.reuse, R110 ;  /* 0x0000006e886e7220 */ /* 0x040fe20000400000 */
[C---:B------:R-:W-:Y:S01]  /*7dd0*/  FMUL R111, R136.reuse, R111 ;  /* 0x0000006f886f7220 */ /* 0x040fe20000400000 */
[--C-:B------:R-:W-:Y:S01]  /*7de0*/  HADD2.F32 R156, -RZ, R160.reuse.H0_H0 ;  /* 0x200000a0ff9c7230 */ /* 0x100fe20000004100 */
[----:B------:R-:W-:Y:S01]  /*7df0*/  LOP3.LUT R247, R247, 0x300, RZ, 0xc0, !PT ;  /* 0x00000300f7f77812 */ /* 0x000fe200078ec0ff */
[C---:B------:R-:W-:Y:S01]  /*7e00*/  FMUL R96, R136.reuse, R96 ;  /* 0x0000006088607220 */ /* 0x040fe20000400000 */
[----:B------:R-:W-:Y:S02]  /*7e10*/  HADD2.F32 R157, -RZ, R160.H1_H1 ;  /* 0x300000a0ff9d7230 */ /* 0x000fe40000004100 */
[C---:B------:R-:W-:Y:S01]  /*7e20*/  FMUL R97, R136.reuse, R97 ;  /* 0x0000006188617220 */ /* 0x040fe20000400000 */
[----:B------:R-:W-:Y:S01]  /*7e30*/  LOP3.LUT R247, R247, 0x30, R16, 0xf8, !PT ;  /* 0x00000030f7f77812 */ /* 0x000fe200078ef810 */
[--C-:B------:R-:W-:Y:S01]  /*7e40*/  HADD2.F32 R158, -RZ, R161.reuse.H0_H0 ;  /* 0x200000a1ff9e7230 */ /* 0x100fe20000004100 */
[----:B------:R1:W5:Y:S01]  /*7e50*/  LDL.LU R16, [R1+0x14] ;  /* 0x0000140001107983 */ /* 0x0003620000300800 */
[C---:B------:R-:W-:Y:S01]  /*7e60*/  FMUL R98, R136.reuse, R98 ;  /* 0x0000006288627220 */ /* 0x040fe20000400000 */
        /* <DEDUP_REMOVED lines=37> */
[----:B------:R-:W-:Y:S01]  /*80c0*/  FMUL R85, R136, R85 ;  /* 0x0000005588557220 */ /* 0x000fe20000400000 */
[----:B------:R-:W-:Y:S01]  /*80d0*/  ISETP.NE.AND P0, PT, R0, RZ, PT ;  /* 0x000000ff0000720c */ /* 0x000fe20003f05270 */
[C---:B------:R-:W-:Y:S01]  /*80e0*/  FMUL R0, R136.reuse, R128 ;  /* 0x0000008088007220 */ /* 0x040fe20000400000 */
[----:B------:R-:W-:Y:S02]  /*80f0*/  HADD2.F32 R128, -RZ, R140.H0_H0 ;  /* 0x2000008cff807230 */ /* 0x000fe40000004100 */
[C---:B------:R-:W-:Y:S01]  /*8100*/  FMUL R86, R136.reuse, R86 ;  /* 0x0000005688567220 */ /* 0x040fe20000400000 */
[----:B------:R-:W-:Y:S02]  /*8110*/  HADD2.F32 R140, -RZ, R148.H0_H0 ;  /* 0x20000094ff8c7230 */ /* 0x000fe40000004100 */
[----:B------:R-:W-:Y:S01]  /*8120*/  FMUL R87, R136, R87 ;  /* 0x0000005788577220 */ /* 0x000fe20000400000 */
[----:B------:R-:W-:Y:S02]  /*8130*/  HADD2.F32 R148, -RZ, R152.H0_H0 ;  /* 0x20000098ff947230 */ /* 0x000fe40000004100 */
[C---:B------:R-:W-:Y:S01]  /*8140*/  FFMA R0, R137.reuse, R128, R0 ;  /* 0x0000008089007223 */ /* 0x040fe20000000000 */
        /* <DEDUP_REMOVED lines=9> */
[----:B------:R-:W-:Y:S01]  /*81e0*/  F2FP.F16.F32.PACK_AB R130, R14, R13 ;  /* 0x0000000d0e82723e */ /* 0x000fe200000000ff */
[----:B------:R-:W-:Y:S01]  /*81f0*/  FFMA R20, R137, R124, R20 ;  /* 0x0000007c89147223 */ /* 0x000fe20000000014 */
[----:B------:R-:W-:Y:S01]  /*8200*/  F2FP.F16.F32.PACK_AB R131, R17, R15 ;  /* 0x0000000f1183723e */ /* 0x000fe200000000ff */
[C---:B------:R-:W-:Y:S01]  /*8210*/  FFMA R21, R137.reuse, R125, R21 ;  /* 0x0000007d89157223 */ /* 0x040fe20000000015 */
[C---:B------:R-:W-:Y:S01]  /*8220*/  FFMA R22, R137.reuse, R126, R22 ;  /* 0x0000007e89167223 */ /* 0x040fe20000000016 */
[C---:B------:R-:W-:Y:S01]  /*8230*/  FFMA R23, R137.reuse, R127, R23 ;  /* 0x0000007f89177223 */ /* 0x040fe20000000017 */
[C---:B------:R-:W-:Y:S01]  /*8240*/  FFMA R120, R137.reuse, R138, R120 ;  /* 0x0000008a89787223 */ /* 0x040fe20000000078 */
[----:B------:R-:W-:Y:S01]  /*8250*/  FFMA R121, R137, R139, R121 ;  /* 0x0000008b89797223 */ /* 0x000fe20000000079 */
[----:B------:R-:W-:Y:S01]  /*8260*/  F2FP.F16.F32.PACK_AB R13, R21, R20 ;  /* 0x00000014150d723e */ /* 0x000fe200000000ff */
[----:B------:R-:W-:Y:S01]  /*8270*/  FFMA R112, R137, R140, R112 ;  /* 0x0000008c89707223 */ /* 0x000fe20000000070 */
[----:B------:R-:W-:Y:S01]  /*8280*/  F2FP.F16.F32.PACK_AB R14, R23, R22 ;  /* 0x00000016170e723e */ /* 0x000fe200000000ff */
[----:B------:R-:W-:Y:S01]  /*8290*/  FFMA R113, R137, R141, R113 ;  /* 0x0000008d89717223 */ /* 0x000fe20000000071 */
[----:B------:R-:W-:Y:S01]  /*82a0*/  F2FP.F16.F32.PACK_AB R15, R121, R120 ;  /* 0x00000078790f723e */ /* 0x000fe200000000ff */
[C---:B------:R-:W-:Y:S01]  /*82b0*/  FFMA R114, R137.reuse, R142, R114 ;  /* 0x0000008e89727223 */ /* 0x040fe20000000072 */
[C---:B------:R-:W-:Y:S01]  /*82c0*/  FFMA R115, R137.reuse, R143, R115 ;  /* 0x0000008f89737223 */ /* 0x040fe20000000073 */
[----:B------:R-:W-:Y:S01]  /*82d0*/  FFMA R116, R137, R144, R116 ;  /* 0x0000009089747223 */ /* 0x000fe20000000074 */
[----:B------:R-:W-:Y:S01]  /*82e0*/  F2FP.F16.F32.PACK_AB R112, R113, R112 ;  /* 0x000000707170723e */ /* 0x000fe200000000ff */
[----:B------:R-:W-:Y:S01]  /*82f0*/  FFMA R117, R137, R145, R117 ;  /* 0x0000009189757223 */ /* 0x000fe20000000075 */
[----:B------:R-:W2:Y:S01]  /*8300*/  S2R R128, SR_TID.X ;  /* 0x0000000000807919 */ /* 0x000ea20000002100 */
[----:B------:R-:W-:Y:S01]  /*8310*/  F2FP.F16.F32.PACK_AB R113, R115, R114 ;  /* 0x000000727371723e */ /* 0x000fe200000000ff */
[C---:B------:R-:W-:Y:S01]  /*8320*/  FFMA R118, R137.reuse, R146, R118 ;  /* 0x0000009289767223 */ /* 0x040fe20000000076 */
[----:B------:R-:W-:Y:S01]  /*8330*/  FFMA R119, R137, R147, R119 ;  /* 0x0000009389777223 */ /* 0x000fe20000000077 */
[----:B------:R-:W3:Y:S01]  /*8340*/  S2R R129, SR_TID.X ;  /* 0x0000000000817919 */ /* 0x000ee20000002100 */
[----:B------:R-:W-:Y:S01]  /*8350*/  F2FP.F16.F32.PACK_AB R114, R117, R116 ;  /* 0x000000747572723e */ /* 0x000fe200000000ff */
[C---:B------:R-:W-:Y:S01]  /*8360*/  FFMA R104, R137.reuse, R148, R104 ;  /* 0x0000009489687223 */ /* 0x040fe20000000068 */
[----:B------:R-:W-:Y:S01]  /*8370*/  FFMA R105, R137, R149, R105 ;  /* 0x0000009589697223 */ /* 0x000fe20000000069 */
[----:B------:R-:W-:Y:S01]  /*8380*/  F2FP.F16.F32.PACK_AB R115, R119, R118 ;  /* 0x000000767773723e */ /* 0x000fe200000000ff */
[C---:B------:R-:W-:Y:S01]  /*8390*/  FFMA R106, R137.reuse, R150, R106 ;  /* 0x00000096896a7223 */ /* 0x040fe2000000006a */
[----:B------:R-:W-:Y:S02]  /*83a0*/  HADD2.F32 R152, -RZ, R154.H0_H0 ;  /* 0x2000009aff987230 */ /* 0x000fe40000004100 */
[----:B------:R-:W-:Y:S01]  /*83b0*/  FFMA R107, R137, R151, R107 ;  /* 0x00000097896b7223 */ /* 0x000fe2000000006b */
[----:B------:R-:W-:Y:S01]  /*83c0*/  F2FP.F16.F32.PACK_AB R104, R105, R104 ;  /* 0x000000686968723e */ /* 0x000fe200000000ff */
[--C-:B------:R-:W-:Y:S02]  /*83d0*/  HADD2.F32 R154, -RZ, R155.reuse.H0_H0 ;  /* 0x2000009bff9a7230 */ /* 0x100fe40000004100 */
[----:B------:R-:W-:Y:S01]  /*83e0*/  FMUL R72, R136, R72 ;  /* 0x0000004888487220 */ /* 0x000fe20000400000 */
[----:B------:R-:W-:Y:S01]  /*83f0*/  FFMA R108, R137, R152, R108 ;  /* 0x00000098896c7223 */ /* 0x000fe2000000006c */
[----:B------:R-:W-:Y:S01]  /*8400*/  HADD2.F32 R155, -RZ, R155.H1_H1 ;  /* 0x3000009bff9b7230 */ /* 0x000fe20000004100 */
[----:B------:R-:W-:Y:S01]  /*8410*/  F2FP.F16.F32.PACK_AB R105, R107, R106 ;  /* 0x0000006a6b69723e */ /* 0x000fe200000000ff */
[C---:B------:R-:W-:Y:S01]  /*8420*/  FFMA R109, R137.reuse, R153, R109 ;  /* 0x00000099896d7223 */ /* 0x040fe2000000006d */
[C---:B------:R-:W-:Y:S01]  /*8430*/  FFMA R110, R137.reuse, R154, R110 ;  /* 0x0000009a896e7223 */ /* 0x040fe2000000006e */
[--C-:B------:R-:W-:Y:S02]  /*8440*/  HADD2.F32 R178, -RZ, R179.reuse.H0_H0 ;  /* 0x200000b3ffb27230 */ /* 0x100fe40000004100 */
[C---:B------:R-:W-:Y:S01]  /*8450*/  FFMA R111, R137.reuse, R155, R111 ;  /* 0x0000009b896f7223 */ /* 0x040fe2000000006f */
[----:B------:R-:W-:Y:S01]  /*8460*/  FFMA R96, R137, R156, R96 ;  /* 0x0000009c89607223 */ /* 0x000fe20000000060 */
[----:B------:R-:W-:Y:S01]  /*8470*/  F2FP.F16.F32.PACK_AB R106, R109, R108 ;  /* 0x0000006c6d6a723e */ /* 0x000fe200000000ff */
        /* <DEDUP_REMOVED lines=21> */
[----:B------:R-:W-:Y:S01]  /*85d0*/  FFMA R95, R137, R171, R95 ;  /* 0x000000ab895f7223 */ /* 0x000fe2000000005f */
[----:B------:R-:W-:Y:S01]  /*85e0*/  R2UR UR6, R245 ;  /* 0x00000000f50672ca */ /* 0x000fe200000e0000 */
[----:B------:R-:W-:Y:S01]  /*85f0*/  FFMA R80, R137, R172, R80 ;  /* 0x000000ac89507223 */ /* 0x000fe20000000050 */
[----:B------:R-:W-:Y:S01]  /*8600*/  F2FP.F16.F32.PACK_AB R90, R93, R92 ;  /* 0x0000005c5d5a723e */ /* 0x000fe200000000ff */
[----:B------:R-:W-:Y:S01]  /*8610*/  FFMA R81, R137, R173, R81 ;  /* 0x000000ad89517223 */ /* 0x000fe20000000051 */
[----:B------:R-:W-:Y:S01]  /*8620*/  F2FP.F16.F32.PACK_AB R91, R95, R94 ;  /* 0x0000005e5f5b723e */ /* 0x000fe200000000ff */
[C---:B------:R-:W-:Y:S01]  /*8630*/  FFMA R82, R137.reuse, R174, R82 ;  /* 0x000000ae89527223 */ /* 0x040fe20000000052 */
[----:B--2---:R-:W-:Y:S01]  /*8640*/  SHF.L.U32 R128, R128, 0x1, RZ ;  /* 0x0000000180807819 */ /* 0x004fe200000006ff */
[----:B------:R-:W-:Y:S01]  /*8650*/  FFMA R83, R137, R175, R83 ;  /* 0x000000af89537223 */ /* 0x000fe20000000053 */
[----:B------:R-:W-:Y:S01]  /*8660*/  HADD2.F32 R179, -RZ, R179.H1_H1 ;  /* 0x300000b3ffb37230 */ /* 0x000fe20000004100 */
[----:B------:R-:W-:Y:S01]  /*8670*/  F2FP.F16.F32.PACK_AB R80, R81, R80 ;  /* 0x000000505150723e */ /* 0x000fe200000000ff */
[----:B------:R-:W-:Y:S01]  /*8680*/  FFMA R84, R137, R176, R84 ;  /* 0x000000b089547223 */ /* 0x000fe20000000054 */
[----:B---3--:R-:W-:Y:S01]  /*8690*/  SHF.L.U32 R129, R129, 0x4, RZ ;  /* 0x0000000481817819 */ /* 0x008fe200000006ff */
[----:B------:R-:W-:Y:S01]  /*86a0*/  FFMA R85, R137, R177, R85 ;  /* 0x000000b189557223 */ /* 0x000fe20000000055 */
[--C-:B------:R-:W-:Y:S01]  /*86b0*/  HADD2.F32 R180, -RZ, R184.reuse.H0_H0 ;  /* 0x200000b8ffb47230 */ /* 0x100fe20000004100 */
[----:B------:R-:W-:Y:S01]  /*86c0*/  F2FP.F16.F32.PACK_AB R81, R83, R82 ;  /* 0x000000525351723e */ /* 0x000fe200000000ff */
[----:B------:R-:W-:Y:S01]  /*86d0*/  FFMA R86, R137, R178, R86 ;  /* 0x000000b289567223 */ /* 0x000fe20000000056 */
[----:B------:R-:W-:Y:S01]  /*86e0*/  HADD2.F32 R181, -RZ, R184.H1_H1 ;  /* 0x300000b8ffb57230 */ /* 0x000fe20000004100 */
[----:B------:R-:W-:Y:S01]  /*86f0*/  F2FP.F16.F32.PACK_AB R82, R85, R84 ;  /* 0x000000545552723e */ /* 0x000fe200000000ff */
[----:B------:R-:W-:Y:S01]  /*8700*/  FFMA R87, R137, R179, R87 ;  /* 0x000000b389577223 */ /* 0x000fe20000000057 */
[----:B------:R-:W-:Y:S01]  /*8710*/  LOP3.LUT R247, R247, 0x80, R129, 0xf8, !PT ;  /* 0x00000080f7f77812 */ /* 0x000fe200078ef881 */
[----:B------:R-:W-:Y:S01]  /*8720*/  FFMA R72, R137, R180, R72 ;  /* 0x000000b489487223 */ /* 0x000fe20000000048 */
[----:B------:R-:W-:Y:S01]  /*8730*/  F2FP.F16.F32.PACK_AB R129, R12, R3 ;  /* 0x000000030c81723e */ /* 0x000fe200000000ff */
[C---:B------:R-:W-:Y:S01]  /*8740*/  FMUL R73, R136.reuse, R73 ;  /* 0x0000004988497220 */ /* 0x040fe20000400000 */
[--C-:B------:R-:W-:Y:S01]  /*8750*/  HADD2.F32 R182, -RZ, R185.reuse.H0_H0 ;  /* 0x200000b9ffb67230 */ /* 0x100fe20000004100 */
[----:B------:R-:W-:Y:S01]  /*8760*/  F2FP.F16.F32.PACK_AB R12, R19, R18 ;  /* 0x00000012130c723e */ /* 0x000fe200000000ff */
[----:B------:R-:W-:Y:S01]  /*8770*/  FMUL R74, R136, R74 ;  /* 0x0000004a884a7220 */ /* 0x000fe20000400000 */
[----:B------:R-:W-:Y:S01]  /*8780*/  LOP3.LUT R246, R246, 0x8, R128, 0x78, !PT ;  /* 0x00000008f6f67812 */ /* 0x000fe200078e7880 */
[----:B------:R-:W-:Y:S01]  /*8790*/  HADD2.F32 R183, -RZ, R185.H1_H1 ;  /* 0x300000b9ffb77230 */ /* 0x000fe20000004100 */
[----:B------:R-:W-:Y:S01]  /*87a0*/  F2FP.F16.F32.PACK_AB R128, R2, R0 ;  /* 0x000000000280723e */ /* 0x000fe200000000ff */
[----:B------:R-:W-:Y:S01]  /*87b0*/  FFMA R73, R137, R181, R73 ;  /* 0x000000b589497223 */ /* 0x000fe20000000049 */
[----:B------:R-:W-:Y:S01]  /*87c0*/  F2FP.F16.F32.PACK_AB R83, R87, R86 ;  /* 0x000000565753723e */ /* 0x000fe200000000ff */
[----:B------:R-:W-:Y:S01]  /*87d0*/  FFMA R74, R137, R182, R74 ;  /* 0x000000b6894a7223 */ /* 0x000fe2000000004a */
[C---:B------:R-:W-:Y:S01]  /*87e0*/  FMUL R75, R136.reuse, R75 ;  /* 0x0000004b884b7220 */ /* 0x040fe20000400000 */
[--C-:B------:R-:W-:Y:S01]  /*87f0*/  HADD2.F32 R184, -RZ, R186.reuse.H0_H0 ;  /* 0x200000baffb87230 */ /* 0x100fe20000004100 */
[----:B------:R-:W-:Y:S01]  /*8800*/  F2FP.F16.F32.PACK_AB R72, R73, R72 ;  /* 0x000000484948723e */ /* 0x000fe200000000ff */
[C---:B------:R-:W-:Y:S01]  /*8810*/  FMUL R76, R136.reuse, R76 ;  /* 0x0000004c884c7220 */ /* 0x040fe20000400000 */
[----:B------:R-:W-:Y:S02]  /*8820*/  HADD2.F32 R185, -RZ, R186.H1_H1 ;  /* 0x300000baffb97230 */ /* 0x000fe40000004100 */
[C---:B------:R-:W-:Y:S01]  /*8830*/  FFMA R75, R137.reuse, R183, R75 ;  /* 0x000000b7894b7223 */ /* 0x040fe2000000004b */
[C---:B------:R-:W-:Y:S01]  /*8840*/  FMUL R77, R136.reuse, R77 ;  /* 0x0000004d884d7220 */ /* 0x040fe20000400000 */
[--C-:B------:R-:W-:Y:S02]  /*8850*/  HADD2.F32 R186, -RZ, R187.reuse.H0_H0 ;  /* 0x200000bbffba7230 */ /* 0x100fe40000004100 */
[----:B------:R-:W-:Y:S01]  /*8860*/  FFMA R76, R137, R184, R76 ;  /* 0x000000b8894c7223 */ /* 0x000fe2000000004c */
[C---:B------:R-:W-:Y:S01]  /*8870*/  FMUL R78, R136.reuse, R78 ;  /* 0x0000004e884e7220 */ /* 0x040fe20000400000 */
[----:B------:R-:W-:Y:S01]  /*8880*/  HADD2.F32 R187, -RZ, R187.H1_H1 ;  /* 0x300000bbffbb7230 */ /* 0x000fe20000004100 */
[----:B------:R-:W-:Y:S01]  /*8890*/  LOP3.LUT R2, R247, R246, RZ, 0xfc, !PT ;  /* 0x000000f6f7027212 */ /* 0x000fe200078efcff */
[C---:B------:R-:W-:Y:S01]  /*88a0*/  FFMA R77, R137.reuse, R185, R77 ;  /* 0x000000b9894d7223 */ /* 0x040fe2000000004d */
[----:B------:R-:W-:Y:S01]  /*88b0*/  MOV R0, UR6 ;  /* 0x0000000600007c02 */ /* 0x000fe20008000f00 */
[----:B------:R-:W-:Y:S01]  /*88c0*/  FFMA R78, R137, R186, R78 ;  /* 0x000000ba894e7223 */ /* 0x000fe2000000004e */
[----:B------:R-:W-:Y:S01]  /*88d0*/  F2FP.F16.F32.PACK_AB R73, R75, R74 ;  /* 0x0000004a4b49723e */ /* 0x000fe200000000ff */
[----:B------:R-:W-:Y:S01]  /*88e0*/  FMUL R79, R136, R79 ;  /* 0x0000004f884f7220 */ /* 0x000fe20000400000 */
[--C-:B------:R-:W-:Y:S01]  /*88f0*/  HADD2.F32 R188, -RZ, R192.reuse.H0_H0 ;  /* 0x200000c0ffbc7230 */ /* 0x100fe20000004100 */
[----:B------:R-:W-:Y:S01]  /*8900*/  F2FP.F16.F32.PACK_AB R74, R77, R76 ;  /* 0x0000004c4d4a723e */ /* 0x000fe200000000ff */
[----:B------:R-:W-:Y:S02]  /*8910*/  IMAD R0, R0, 0x3c00, R2 ;  /* 0x00003c0000007824 */ /* 0x000fe400078e0202 */
[----:B------:R-:W-:Y:S01]  /*8920*/  FFMA R79, R137, R187, R79 ;  /* 0x000000bb894f7223 */ /* 0x000fe2000000004f */
[C---:B------:R-:W-:Y:S01]  /*8930*/  FMUL R64, R136.reuse, R64 ;  /* 0x0000004088407220 */ /* 0x040fe20000400000 */
[----:B------:R-:W-:Y:S01]  /*8940*/  HADD2.F32 R189, -RZ, R192.H1_H1 ;  /* 0x300000c0ffbd7230 */ /* 0x000fe20000004100 */
[----:B------:R-:W-:Y:S01]  /*8950*/  UMOV UR76, 0x400 ;  /* 0x00000400004c7882 */ /* 0x000fe20000000000 */
[C---:B------:R-:W-:Y:S01]  /*8960*/  FMUL R65, R136.reuse, R65 ;  /* 0x0000004188417220 */ /* 0x040fe20000400000 */
[--C-:B------:R-:W-:Y:S01]  /*8970*/  HADD2.F32 R190, -RZ, R193.reuse.H0_H0 ;  /* 0x200000c1ffbe7230 */ /* 0x100fe20000004100 */
[----:B------:R-:W-:Y:S01]  /*8980*/  F2FP.F16.F32.PACK_AB R75, R79, R78 ;  /* 0x0000004e4f4b723e */ /* 0x000fe200000000ff */
[----:B------:R-:W-:Y:S01]  /*8990*/  ULEA UR76, UR56, UR76, 0x18 ;  /* 0x0000004c384c7291 */ /* 0x000fe2000f8ec0ff */
[C---:B------:R-:W-:Y:S01]  /*89a0*/  FFMA R64, R137.reuse, R188, R64 ;  /* 0x000000bc89407223 */ /* 0x040fe20000000040 */
[C---:B------:R-:W-:Y:S01]  /*89b0*/  FFMA R65, R137.reuse, R189, R65 ;  /* 0x000000bd89417223 */ /* 0x040fe20000000041 */
[C---:B------:R-:W-:Y:S01]  /*89c0*/  FMUL R66, R136.reuse, R66 ;  /* 0x0000004288427220 */ /* 0x040fe20000400000 */
[----:B------:R-:W-:Y:S02]  /*89d0*/  HADD2.F32 R191, -RZ, R193.H1_H1 ;  /* 0x300000c1ffbf7230 */ /* 0x000fe40000004100 */
[----:B------:R-:W-:Y:S01]  /*89e0*/  FMUL R67, R136, R67 ;  /* 0x0000004388437220 */ /* 0x000fe20000400000 */
[--C-:B------:R-:W-:Y:S01]  /*89f0*/  HADD2.F32 R192, -RZ, R194.reuse.H0_H0 ;  /* 0x200000c2ffc07230 */ /* 0x100fe20000004100 */
[----:B------:R-:W-:Y:S01]  /*8a00*/  LEA R0, R0, UR76, 0x1 ;  /* 0x0000004c00007c11 */ /* 0x000fe2000f8e08ff */
[----:B------:R-:W-:Y:S01]  /*8a10*/  FFMA R66, R137, R190, R66 ;  /* 0x000000be89427223 */ /* 0x000fe20000000042 */
[----:B------:R-:W-:Y:S01]  /*8a20*/  F2FP.F16.F32.PACK_AB R64, R65, R64 ;  /* 0x000000404140723e */ /* 0x000fe200000000ff */
[----:B------:R-:W-:Y:S01]  /*8a30*/  FFMA R67, R137, R191, R67 ;  /* 0x000000bf89437223 */ /* 0x000fe20000000043 */
[C---:B------:R-:W-:Y:S01]  /*8a40*/  FMUL R68, R136.reuse, R68 ;  /* 0x0000004488447220 */ /* 0x040fe20000400000 */
[----:B------:R-:W-:Y:S01]  /*8a50*/  HADD2.F32 R193, -RZ, R194.H1_H1 ;  /* 0x300000c2ffc17230 */ /* 0x000fe20000004100 */
[----:B------:R1:W-:Y:S01]  /*8a60*/  STSM.16.M88.4 [R0+0x200], R128 ;  /* 0x0002008000007844 */ /* 0x0003e20000000200 */
[C---:B------:R-:W-:Y:S01]  /*8a70*/  FMUL R69, R136.reuse, R69 ;  /* 0x0000004588457220 */ /* 0x040fe20000400000 */
[--C-:B------:R-:W-:Y:S01]  /*8a80*/  HADD2.F32 R194, -RZ, R195.reuse.H0_H0 ;  /* 0x200000c3ffc27230 */ /* 0x100fe20000004100 */
[----:B------:R-:W-:Y:S05]  /*8a90*/  F2FP.F16.F32.PACK_AB R65, R67, R66 ;  /* 0x000000424341723e */ /* 0x000fea00000000ff */
[----:B------:R1:W-:Y:S01]  /*8aa0*/  STSM.16.M88.4 [R0+0xa00], R12 ;  /* 0x000a000c00007844 */ /* 0x0003e20000000200 */
[C---:B------:R-:W-:Y:S01]  /*8ab0*/  FFMA R68, R137.reuse, R192, R68 ;  /* 0x000000c089447223 */ /* 0x040fe20000000044 */
[----:B------:R-:W-:Y:S01]  /*8ac0*/  FFMA R69, R137, R193, R69 ;  /* 0x000000c189457223 */ /* 0x000fe20000000045 */
[C---:B------:R-:W-:Y:S01]  /*8ad0*/  FMUL R70, R136.reuse, R70 ;  /* 0x0000004688467220 */ /* 0x040fe20000400000 */
[----:B------:R-:W-:Y:S04]  /*8ae0*/  HADD2.F32 R195, -RZ, R195.H1_H1 ;  /* 0x300000c3ffc37230 */ /* 0x000fe80000004100 */
        /* <DEDUP_REMOVED lines=30> */
[----:B------:R-:W-:Y:S01]  /*8cd0*/  F2FP.F16.F32.PACK_AB R57, R59, R58 ;  /* 0x0000003a3b39723e */ /* 0x000fe200000000ff */
[C---:B------:R-:W-:Y:S01]  /*8ce0*/  FFMA R60, R137.reuse, R200, R60 ;  /* 0x000000c8893c7223 */ /* 0x040fe2000000003c */
[----:B------:R-:W-:Y:S01]  /*8cf0*/  FFMA R61, R137, R201, R61 ;  /* 0x000000c9893d7223 */ /* 0x000fe2000000003d */
[C---:B------:R-:W-:Y:S01]  /*8d00*/  FMUL R62, R136.reuse, R62 ;  /* 0x0000003e883e7220 */ /* 0x040fe20000400000 */
[----:B------:R-:W-:Y:S02]  /*8d10*/  HADD2.F32 R203, -RZ, R203.H1_H1 ;  /* 0x300000cbffcb7230 */ /* 0x000fe40000004100 */
        /* <DEDUP_REMOVED lines=13> */
[----:B------:R-:W-:Y:S01]  /*8df0*/  HADD2.F32 R207, -RZ, R209.H1_H1 ;  /* 0x300000d1ffcf7230 */ /* 0x000fe20000004100 */
        /* <DEDUP_REMOVED lines=99> */
[C---:B------:R-:W-:Y:S01]  /*9430*/  FFMA R29, R137.reuse, R233, R29 ;  /* 0x000000e9891d7223 */ /* 0x040fe2000000001d */
        /* <DEDUP_REMOVED lines=8> */
[C---:B------:R-:W-:Y:S01]  /*94c0*/  FFMA R30, R137.reuse, R234, R30 ;  /* 0x000000ea891e7223 */ /* 0x040fe2000000001e */
[----:B------:R-:W-:Y:S02]  /*94d0*/  HADD2.F32 R239, -RZ, R241.H1_H1 ;  /* 0x300000f1ffef7230 */ /* 0x000fe40000004100 */
[C---:B------:R-:W-:Y:S01]  /*94e0*/  FMUL R6, R136.reuse, R6 ;  /* 0x0000000688067220 */ /* 0x040fe20000400000 */
[C---:B------:R-:W-:Y:S01]  /*94f0*/  FFMA R31, R137.reuse, R235, R31 ;  /* 0x000000eb891f7223 */ /* 0x040fe2000000001f */
[--C-:B------:R-:W-:Y:S02]  /*9500*/  HADD2.F32 R240, -RZ, R242.reuse.H0_H0 ;  /* 0x200000f2fff07230 */ /* 0x100fe40000004100 */
[C---:B------:R-:W-:Y:S01]  /*9510*/  FMUL R7, R136.reuse, R7 ;  /* 0x0000000788077220 */ /* 0x040fe20000400000 */
        /* <DEDUP_REMOVED lines=10> */
[----:B------:R-:W-:Y:S01]  /*95c0*/  FMUL R11, R136, R11 ;  /* 0x0000000b880b7220 */ /* 0x000fe20000400000 */
[C---:B------:R-:W-:Y:S01]  /*95d0*/  FFMA R8, R137.reuse, R240, R8 ;  /* 0x000000f089087223 */ /* 0x040fe20000000008 */
[C---:B------:R-:W-:Y:S01]  /*95e0*/  FFMA R9, R137.reuse, R241, R9 ;  /* 0x000000f189097223 */ /* 0x040fe20000000009 */
[C---:B------:R-:W-:Y:S01]  /*95f0*/  FFMA R10, R137.reuse, R242, R10 ;  /* 0x000000f2890a7223 */ /* 0x040fe2000000000a */
[----:B------:R-:W-:Y:S01]  /*9600*/  FFMA R11, R137, R243, R11 ;  /* 0x000000f3890b7223 */ /* 0x000fe2000000000b */
[----:B------:R-:W-:Y:S01]  /*9610*/  F2FP.F16.F32.PACK_AB R26, R29, R28 ;  /* 0x0000001c1d1a723e */ /* 0x000fe200000000ff */
[----:B------:R-:W-:Y:S01]  /*9620*/  UIADD3 UR77, UPT, UPT, UR6, 0x1, URZ ;  /* 0x00000001064d7890 */ /* 0x000fe2000fffe0ff */
[----:B------:R-:W-:Y:S01]  /*9630*/  F2FP.F16.F32.PACK_AB R27, R31, R30 ;  /* 0x0000001e1f1b723e */ /* 0x000fe200000000ff */
[----:B------:R-:W-:Y:S01]  /*9640*/  UIADD3 UR43, UPT, UPT, UR43, 0x1, URZ ;  /* 0x000000012b2b7890 */ /* 0x000fe2000fffe0ff */
[----:B------:R-:W-:Y:S01]  /*9650*/  F2FP.F16.F32.PACK_AB R4, R5, R4 ;  /* 0x000000040504723e */ /* 0x000fe200000000ff */
[----:B------:R-:W-:Y:S01]  /*9660*/  BSSY.RECONVERGENT B0, `(.L_x_106) ;  /* 0x000005d000007945 */ /* 0x000fe20003800200 */
[----:B------:R-:W-:Y:S01]  /*9670*/  F2FP.F16.F32.PACK_AB R5, R7, R6 ;  /* 0x000000060705723e */ /* 0x000fe200000000ff */
[----:B------:R1:W-:Y:S01]  /*9680*/  STSM.16.M88.4 [R0+0x6a00], R24 ;  /* 0x006a001800007844 */ /* 0x0003e20000000200 */
[----:B------:R-:W-:Y:S02]  /*9690*/  F2FP.F16.F32.PACK_AB R6, R9, R8 ;  /* 0x000000080906723e */ /* 0x000fe400000000ff */
[----:B------:R-:W-:Y:S05]  /*96a0*/  F2FP.F16.F32.PACK_AB R7, R11, R10 ;  /* 0x0000000a0b07723e */ /* 0x000fea00000000ff */
[----:B------:R1:W-:Y:S01]  /*96b0*/  STSM.16.M88.4 [R0+0x7200], R4 ;  /* 0x0072000400007844 */ /* 0x0003e20000000200 */
[----:B------:R-:W-:Y:S01]  /*96c0*/  @!PT LDS RZ, [RZ] ;  /* 0x00000000fffff984 */ /* 0x000fe20000000800 */
[----:B------:R-:W-:Y:S01]  /*96d0*/  @!PT LDS RZ, [RZ] ;  /* 0x00000000fffff984 */ /* 0x000fe20000000800 */
[----:B------:R-:W-:Y:S01]  /*96e0*/  @!PT LDS RZ, [RZ] ;  /* 0x00000000fffff984 */ /* 0x000fe20000000800 */
[----:B------:R-:W-:Y:S01]  /*96f0*/  @!PT LDS RZ, [RZ] ;  /* 0x00000000fffff984 */ /* 0x000fe20000000800 */
[----:B------:R2:W-:Y:S07]  /*9700*/  MEMBAR.ALL.CTA ;  /* 0x0000000000007992 */ /* 0x0005ee0000008000 */
[----:B--2---:R-:W2:Y:S02]  /*9710*/  FENCE.VIEW.ASYNC.S ;  /* 0x00000000000073c6 */ /* 0x004ea40000000000 */
[----:B--2---:R-:W-:Y:S06]  /*9720*/  BAR.SYNC.DEFER_BLOCKING 0x1, 0x80 ;  /* 0x0042000000007b1d */ /* 0x004fec0000010000 */
[----:B------:R-:W-:Y:S05]  /*9730*/  @P1 BRA `(.L_x_107) ;  /* 0x00000004003c1947 */ /* 0x000fea0003800000 */
[----:B------:R-:W2:Y:S01]  /*9740*/  LDCU.64 UR4, c[0x0][0x348] ;  /* 0x00006900ff0477ac */ /* 0x000ea20008000a00 */
[----:B------:R-:W-:Y:S01]  /*9750*/  R2UR UR6, R245 ;  /* 0x00000000f50672ca */ /* 0x000fe200000e0000 */
[----:B------:R-:W-:Y:S02]  /*9760*/  UIMAD UR61, UR54, 0xf0, URZ ;  /* 0x000000f0363d78a4 */ /* 0x000fe4000f8e02ff */
[----:B------:R-:W-:Y:S01]  /*9770*/  USHF.L.U32 UR62, UR55, 0x6, URZ ;  /* 0x00000006373e7899 */ /* 0x000fe200080006ff */
[----:B------:R-:W-:Y:S01]  /*9780*/  UMOV UR63, UR36 ;  /* 0x00000024003f7c82 */ /* 0x000fe20008000000 */
[----:B------:R-:W-:Y:S01]  /*9790*/  UIADD3 UR57, UPT, UPT, UR61, 0x10, URZ ;  /* 0x000000103d397890 */ /* 0x000fe2000fffe0ff */
[----:B------:R-:W-:Y:S01]  /*97a0*/  UMOV UR59, UR36 ;  /* 0x00000024003b7c82 */ /* 0x000fe20008000000 */
[----:B------:R-:W-:Y:S06]  /*97b0*/  UIADD3 UR33, UPT, UPT, UR61, 0x20, URZ ;  /* 0x000000203d217890 */ /* 0x000fec000fffe0ff */
[----:B------:R-:W-:Y:S01]  /*97c0*/  UIMAD UR74, UR6, 0x7800, UR76 ;  /* 0x00007800064a78a4 */ /* 0x000fe2000f8e024c */
[----:B------:R-:W-:Y:S01]  /*97d0*/  UMOV UR58, UR62 ;  /* 0x0000003e003a7c82 */ /* 0x000fe20008000000 */
[----:B------:R-:W-:Y:S01]  /*97e0*/  UMOV UR35, UR36 ;  /* 0x0000002400237c82 */ /* 0x000fe20008000000 */
[----:B--2---:R-:W-:Y:S02]  /*97f0*/  UIADD3 UR64, UP0, UPT, UR4, 0x680, URZ ;  /* 0x0000068004407890 */ /* 0x004fe4000ff1e0ff */
[----:B------:R-:W-:Y:S02]  /*9800*/  UIADD3 UR60, UPT, UPT, UR74, 0x200, URZ ;  /* 0x000002004a3c7890 */ /* 0x000fe4000fffe0ff */
[----:B------:R-:W-:Y:S02]  /*9810*/  UIADD3.X UR65, UPT, UPT, URZ, UR5, URZ, UP0, !UPT ;  /* 0x00000005ff417290 */ /* 0x000fe400087fe4ff */
[----:B------:R-:W-:Y:S02]  /*9820*/  UIADD3 UR56, UPT, UPT, UR74, 0xa00, URZ ;  /* 0x00000a004a387890 */ /* 0x000fe4000fffe0ff */
[----:B------:R-:W-:Y:S01]  /*9830*/  UIADD3 UR32, UPT, UPT, UR74, 0x1200, URZ ;  /* 0x000012004a207890 */ /* 0x000fe2000fffe0ff */
[----:B------:R-:W-:Y:S01]  /*9840*/  UMOV UR34, UR62 ;  /* 0x0000003e00227c82 */ /* 0x000fe20008000000 */
[----:B------:R-:W-:Y:S03]  /*9850*/  UIADD3 UR29, UPT, UPT, UR61, 0x30, URZ ;  /* 0x000000303d1d7890 */ /* 0x000fe6000fffe0ff */
[----:B------:R-:W-:Y:S01]  /*9860*/  UTMASTG.3D [UR60], [UR64] ;  /* 0x0000003c400073b5 */ /* 0x000fe20008010000 */
[----:B------:R-:W-:Y:S01]  /*9870*/  UIADD3 UR28, UPT, UPT, UR74, 0x1a00, URZ ;  /* 0x00001a004a1c7890 */ /* 0x000fe2000fffe0ff */
[----:B------:R-:W-:Y:S01]  /*9880*/  UMOV UR31, UR36 ;  /* 0x00000024001f7c82 */ /* 0x000fe20008000000 */
[----:B------:R-:W-:Y:S01]  /*9890*/  UMOV UR30, UR62 ;  /* 0x0000003e001e7c82 */ /* 0x000fe20008000000 */
[----:B------:R-:W-:Y:S02]  /*98a0*/  UIADD3 UR25, UPT, UPT, UR61, 0x40, URZ ;  /* 0x000000403d197890 */ /* 0x000fe4000fffe0ff */
[----:B------:R-:W-:Y:S01]  /*98b0*/  UIADD3 UR24, UPT, UPT, UR74, 0x2200, URZ ;  /* 0x000022004a187890 */ /* 0x000fe2000fffe0ff */
[----:B------:R2:W-:Y:S01]  /*98c0*/  UTMASTG.3D [UR56], [UR64] ;  /* 0x00000038400073b5 */ /* 0x0005e20008010000 */
[----:B------:R-:W-:Y:S01]  /*98d0*/  UMOV UR27, UR36 ;  /* 0x00000024001b7c82 */ /* 0x000fe20008000000 */
[----:B------:R-:W-:Y:S01]  /*98e0*/  UMOV UR26, UR62 ;  /* 0x0000003e001a7c82 */ /* 0x000fe20008000000 */
[----:B------:R-:W-:Y:S02]  /*98f0*/  UIADD3 UR21, UPT, UPT, UR61, 0x50, URZ ;  /* 0x000000503d157890 */ /* 0x000fe4000fffe0ff */
[----:B------:R-:W-:Y:S01]  /*9900*/  UIADD3 UR20, UPT, UPT, UR74, 0x2a00, URZ ;  /* 0x00002a004a147890 */ /* 0x000fe2000fffe0ff */
        /* <DEDUP_REMOVED lines=18> */
[----:B--2---:R-:W-:Y:S01]  /*9a30*/  UMOV UR58, UR64 ;  /* 0x00000040003a7c82 */ /* 0x004fe20008000000 */
[----:B------:R-:W-:Y:S01]  /*9a40*/  UMOV UR59, UR65 ;  /* 0x00000041003b7c82 */ /* 0x000fe20008000000 */
[----:B------:R-:W-:Y:S01]  /*9a50*/  UIADD3 UR65, UPT, UPT, UR61, 0xa0, URZ ;  /* 0x000000a03d417890 */ /* 0x000fe2000fffe0ff */
[----:B------:R-:W-:Y:S01]  /*9a60*/  UTMASTG.3D [UR32], [UR58] ;  /* 0x000000203a0073b5 */ /* 0x000fe20008010000 */
[----:B------:R-:W-:Y:S01]  /*9a70*/  UIADD3 UR64, UPT, UPT, UR74, 0x5200, URZ ;  /* 0x000052004a407890 */ /* 0x000fe2000fffe0ff */
[----:B------:R-:W-:Y:S01]  /*9a80*/  UMOV UR67, UR36 ;  /* 0x0000002400437c82 */ /* 0x000fe20008000000 */
[----:B------:R-:W-:Y:S01]  /*9a90*/  UMOV UR66, UR62 ;  /* 0x0000003e00427c82 */ /* 0x000fe20008000000 */
[----:B------:R-:W-:Y:S02]  /*9aa0*/  UIADD3 UR69, UPT, UPT, UR61, 0xb0, URZ ;  /* 0x000000b03d457890 */ /* 0x000fe4000fffe0ff */
[----:B------:R-:W-:Y:S01]  /*9ab0*/  UIADD3 UR68, UPT, UPT, UR74, 0x5a00, URZ ;  /* 0x00005a004a447890 */ /* 0x000fe2000fffe0ff */
[----:B------:R-:W-:Y:S01]  /*9ac0*/  UTMASTG.3D [UR28], [UR58] ;  /* 0x0000001c3a0073b5 */ /* 0x000fe20008010000 */
[----:B------:R-:W-:Y:S01]  /*9ad0*/  UMOV UR71, UR36 ;  /* 0x0000002400477c82 */ /* 0x000fe20008000000 */
[----:B------:R-:W-:Y:S01]  /*9ae0*/  UMOV UR70, UR62 ;  /* 0x0000003e00467c82 */ /* 0x000fe20008000000 */
[----:B------:R-:W-:Y:S02]  /*9af0*/  UIADD3 UR73, UPT, UPT, UR61, 0xc0, URZ ;  /* 0x000000c03d497890 */ /* 0x000fe4000fffe0ff */
[----:B------:R-:W-:Y:S02]  /*9b00*/  UIADD3 UR72, UPT, UPT, UR74, 0x6200, URZ ;  /* 0x000062004a487890 */ /* 0x000fe4000fffe0ff */
[----:B------:R-:W-:Y:S01]  /*9b10*/  UIADD3 UR60, UPT, UPT, UR74, 0x7200, URZ ;  /* 0x000072004a3c7890 */ /* 0x000fe2000fffe0ff */
[----:B------:R-:W-:Y:S01]  /*9b20*/  UTMASTG.3D [UR24], [UR58] ;  /* 0x000000183a0073b5 */ /* 0x000fe20008010000 */
[----:B------:R-:W-:Y:S01]  /*9b30*/  UMOV UR75, UR36 ;  /* 0x00000024004b7c82 */ /* 0x000fe20008000000 */
[----:B------:R-:W-:Y:S01]  /*9b40*/  UTMASTG.3D [UR20], [UR58] ;  /* 0x000000143a0073b5 */ /* 0x000fe20008010000 */
[----:B------:R-:W-:Y:S01]  /*9b50*/  UTMASTG.3D [UR16], [UR58] ;  /* 0x000000103a0073b5 */ /* 0x000fe20008010000 */
[----:B------:R2:W-:Y:S01]  /*9b60*/  UTMASTG.3D [UR12], [UR58] ;  /* 0x0000000c3a0073b5 */ /* 0x0005e20008010000 */
[----:B------:R3:W-:Y:S01]  /*9b70*/  UTMASTG.3D [UR8], [UR58] ;  /* 0x000000083a0073b5 */ /* 0x0007e20008010000 */
[----:B------:R3:W-:Y:S01]  /*9b80*/  UTMASTG.3D [UR4], [UR58] ;  /* 0x000000043a0073b5 */ /* 0x0007e20008010000 */
[----:B------:R3:W-:Y:S01]  /*9b90*/  UTMASTG.3D [UR64], [UR58] ;  /* 0x000000403a0073b5 */ /* 0x0007e20008010000 */
[----:B------:R3:W-:Y:S01]  /*9ba0*/  UTMASTG.3D [UR68], [UR58] ;  /* 0x000000443a0073b5 */ /* 0x0007e20008010000 */
[----:B--2---:R-:W-:Y:S02]  /*9bb0*/  UIADD3 UR12, UPT, UPT, UR74, 0x6a00, URZ ;  /* 0x00006a004a0c7890 */ /* 0x004fe4000fffe0ff */
[----:B------:R-:W-:Y:S01]  /*9bc0*/  UIADD3 UR13, UPT, UPT, UR61, 0xd0, URZ ;  /* 0x000000d03d0d7890 */ /* 0x000fe2000fffe0ff */
[----:B------:R-:W-:Y:S01]  /*9bd0*/  UMOV UR74, UR62 ;  /* 0x0000003e004a7c82 */ /* 0x000fe20008000000 */
[----:B------:R-:W-:Y:S01]  /*9be0*/  UIADD3 UR61, UPT, UPT, UR61, 0xe0, URZ ;  /* 0x000000e03d3d7890 */ /* 0x000fe2000fffe0ff */
[----:B------:R3:W-:Y:S06]  /*9bf0*/  UTMASTG.3D [UR72], [UR58] ;  /* 0x000000483a0073b5 */ /* 0x0007ec0008010000 */
[----:B------:R3:W-:Y:S02]  /*9c00*/  UTMASTG.3D [UR12], [UR58] ;  /* 0x0000000c3a0073b5 */ /* 0x0007e40008010000 */
[----:B------:R3:W-:Y:S02]  /*9c10*/  UTMASTG.3D [UR60], [UR58] ;  /* 0x0000003c3a0073b5 */ /* 0x0007e40008010000 */
[----:B---3--:R0:W-:Y:S02]  /*9c20*/  UTMACMDFLUSH ;  /* 0x00000000000079b7 */ /* 0x0081e40000000000 */
.L_x_107:
[----:B------:R-:W-:Y:S05]  /*9c30*/  BSYNC.RECONVERGENT B0 ;  /* 0x0000000000007941 */ /* 0x000fea0003800200 */
.L_x_106:
[----:B------:R-:W-:Y:S04]  /*9c40*/  BSSY.RECONVERGENT B0, `(.L_x_108) ;  /* 0x0000003000007945 */ /* 0x000fe80003800200 */
[----:B------:R-:W-:Y:S05]  /*9c50*/  @P0 BRA `(.L_x_109) ;  /* 0x0000000000040947 */ /* 0x000fea0003800000 */
[----:B------:R-:W-:Y:S04]  /*9c60*/  DEPBAR.LE SB0, 0x0 ;  /* 0x000080000000791a */ /* 0x000fe80000000000 */
.L_x_109:
[----:B------:R-:W-:Y:S05]  /*9c70*/  BSYNC.RECONVERGENT B0 ;  /* 0x0000000000007941 */ /* 0x000fea0003800200 */
.L_x_108:
[----:B-1----:R-:W2:Y:S01]  /*9c80*/  LDL.LU R0, [R1+0x8] ;  /* 0x0000080001007983 */ /* 0x002ea20000300800 */
[----:B------:R-:W-:Y:S01]  /*9c90*/  BAR.SYNC.DEFER_BLOCKING 0x1, 0x80 ;  /* 0x0042000000007b1d */ /* 0x000fe20000010000 */
[----:B--2---:R-:W-:Y:S11]  /*9ca0*/  R2UR UR4, R0 ;  /* 0x00000000000472ca */ /* 0x004ff600000e0000 */
[----:B------:R-:W-:Y:S02]  /*9cb0*/  @!UPT UIADD3 URZ, UPT, UPT, URZ, URZ, URZ ;  /* 0x000000fffffff290 */ /* 0x000fe4000fffe0ff */
[----:B------:R-:W-:Y:S04]  /*9cc0*/  UIADD3 UR4, UPT, UPT, UR4, 0x1, URZ ;  /* 0x0000000104047890 */ /* 0x000fe8000fffe0ff */
[----:B------:R-:W-:Y:S02]  /*9cd0*/  UISETP.NE.AND UP0, UPT, UR4, URZ, UPT ;  /* 0x000000ff0400728c */ /* 0x000fe4000bf05270 */
[----:B------:R-:W-:Y:S05]  /*9ce0*/  MOV R0, UR4 ;  /* 0x0000000400007c02 */ /* 0x000fea0008000f00 */
[----:B------:R1:W-:Y:S02]  /*9cf0*/  STL [R1+0x8], R0 ;  /* 0x0000080001007387 */ /* 0x0003e40000100800 */
[----:B------:R-:W-:Y:S05]  /*9d00*/  BRA.U !UP0, `(.L_x_110) ;  /* 0x00000001083c7547 */ /* 0x000fea000b800000 */
[----:B------:R-:W2:Y:S04]  /*9d10*/  LDL.LU R2, [R1] ;  /* 0x0000000001027983 */ /* 0x000ea80000300800 */
[----:B-1----:R-:W3:Y:S02]  /*9d20*/  LDL.LU R0, [R1+0x4] ;  /* 0x0000040001007983 */ /* 0x002ee40000300800 */
[----:B---3--:R-:W-:Y:S02]  /*9d30*/  R2UR UR4, R0 ;  /* 0x00000000000472ca */ /* 0x008fe400000e0000 */
[----:B--2---:R-:W-:Y:S02]  /*9d40*/  ISETP.NE.AND P0, PT, R2, RZ, PT ;  /* 0x000000ff0200720c */ /* 0x004fe40003f05270 */
[----:B------:R-:W1:Y:S09]  /*9d50*/  S2R R2, SR_CgaCtaId ;  /* 0x0000000000027919 */ /* 0x000e720000008800 */
[----:B------:R-:W-:Y:S01]  /*9d60*/  IMAD.U32 R0, RZ, RZ, UR4 ;  /* 0x00000004ff007e24 */ /* 0x000fe2000f8e00ff */
[----:B------:R-:W-:Y:S04]  /*9d70*/  UIADD3 UR4, UPT, UPT, UR4, 0x1, URZ ;  /* 0x0000000104047890 */ /* 0x000fe8000fffe0ff */
[----:B------:R-:W-:Y:S01]  /*9d80*/  @P0 LEA R0, R0, UR76, 0x3 ;  /* 0x0000004c00000c11 */ /* 0x000fe2000f8e18ff */
[----:B------:R-:W-:Y:S04]  /*9d90*/  UISETP.NE.AND UP0, UPT, UR4, 0x2, UPT ;  /* 0x000000020400788c */ /* 0x000fe8000bf05270 */
[----:B------:R-:W-:Y:S01]  /*9da0*/  @P0 VIADD R0, R0, 0x50 ;  /* 0x0000005000000836 */ /* 0x000fe20000000000 */
[----:B------:R-:W-:Y:S04]  /*9db0*/  USEL UR4, UR4, URZ, UP0 ;  /* 0x000000ff04047287 */ /* 0x000fe80008000000 */
[----:B-1----:R-:W-:Y:S04]  /*9dc0*/  @P0 PRMT R0, R2, 0x654, R0 ;  /* 0x0000065402000816 */ /* 0x002fe80000000000 */
[----:B------:R1:W-:Y:S02]  /*9dd0*/  @P0 SYNCS.ARRIVE.TRANS64.RED.A1T0 RZ, [R0+URZ], RZ ;  /* 0x000000ff00ff09a7 */ /* 0x0003e400081004ff */
[----:B-1----:R-:W-:Y:S05]  /*9de0*/  IMAD.U32 R0, RZ, RZ, UR4 ;  /* 0x00000004ff007e24 */ /* 0x002fea000f8e00ff */
[----:B------:R2:W-:Y:S02]  /*9df0*/  STL [R1+0x4], R0 ;  /* 0x0000040001007387 */ /* 0x0005e40000100800 */
.L_x_110:
[----:B------:R-:W-:Y:S01]  /*9e00*/  UISETP.NE.AND UP1, UPT, UR43, 0x4, UPT ;  /* 0x000000042b00788c */ /* 0x000fe2000bf25270 */
[----:B-12---:R-:W2:Y:S01]  /*9e10*/  LDL.LU R0, [R1+0xc] ;  /* 0x00000c0001007983 */ /* 0x006ea20000300800 */
[----:B------:R-:W-:Y:S01]  /*9e20*/  UISETP.NE.AND UP2, UPT, UR77, 0x2, UPT ;  /* 0x000000024d00788c */ /* 0x000fe2000bf45270 */
[----:B------:R-:W-:Y:S01]  /*9e30*/  R2UR UR4, R251 ;  /* 0x00000000fb0472ca */ /* 0x000fe200000e0000 */
[----:B------:R-:W-:Y:S01]  /*9e40*/  USEL UR5, URZ, 0x1, UP1 ;  /* 0x00000001ff057887 */ /* 0x000fe20008800000 */
[----:B------:R-:W-:Y:S01]  /*9e50*/  R2UR UR9, R248 ;  /* 0x00000000f80972ca */ /* 0x000fe200000e0000 */
[----:B------:R-:W-:Y:S01]  /*9e60*/  UIADD3 UR54, UPT, UPT, UR41, UR48, URZ ;  /* 0x0000003029367290 */ /* 0x000fe2000fffe0ff */
[----:B------:R-:W-:Y:S01]  /*9e70*/  R2UR UR8, R249 ;  /* 0x00000000f90872ca */ /* 0x000fe200000e0000 */
[----:B------:R-:W-:Y:S01]  /*9e80*/  UIADD3 UR55, UPT, UPT, UR42, UR49, URZ ;  /* 0x000000312a377290 */ /* 0x000fe2000fffe0ff */
[----:B------:R-:W-:Y:S01]  /*9e90*/  R2UR UR7, R250 ;  /* 0x00000000fa0772ca */ /* 0x000fe200000e0000 */
[----:B------:R-:W-:Y:S01]  /*9ea0*/  USEL UR43, UR43, URZ, UP1 ;  /* 0x000000ff2b2b7287 */ /* 0x000fe20008800000 */
[----:B------:R-:W-:Y:S05]  /*9eb0*/  R2UR UR36, R252 ;  /* 0x00000000fc2472ca */ /* 0x000fea00000e0000 */
[----:B------:R-:W-:Y:S02]  /*9ec0*/  UISETP.NE.AND UP3, UPT, UR4, URZ, UPT ;  /* 0x000000ff0400728c */ /* 0x000fe4000bf65270 */
[----:B------:R-:W-:Y:S02]  /*9ed0*/  USEL UR4, URZ, 0x1, UP2 ;  /* 0x00000001ff047887 */ /* 0x000fe40009000000 */
[----:B------:R-:W-:Y:S02]  /*9ee0*/  ULOP3.LUT UR8, UR8, UR5, URZ, 0x3c, !UPT ;  /* 0x0000000508087292 */ /* 0x000fe4000f8e3cff */
[----:B------:R-:W-:Y:S04]  /*9ef0*/  ULOP3.LUT UR7, UR7, UR4, URZ, 0x3c, !UPT ;  /* 0x0000000407077292 */ /* 0x000fe8000f8e3cff */
[----:B------:R-:W-:Y:S02]  /*9f00*/  IMAD.U32 R249, RZ, RZ, UR8 ;  /* 0x00000008fff97e24 */ /* 0x000fe4000f8e00ff */
[----:B------:R-:W-:Y:S01]  /*9f10*/  IMAD.U32 R250, RZ, RZ, UR7 ;  /* 0x00000007fffa7e24 */ /* 0x000fe2000f8e00ff */
[----:B--2---:R-:W-:Y:S11]  /*9f20*/  R2UR UR10, R0 ;  /* 0x00000000000a72ca */ /* 0x004ff600000e0000 */
[----:B------:R-:W-:Y:S02]  /*9f30*/  @!UPT UIADD3 URZ, UPT, UPT, URZ, URZ, URZ ;  /* 0x000000fffffff290 */ /* 0x000fe4000fffe0ff */
[----:B------:R-:W-:Y:S04]  /*9f40*/  UISETP.NE.AND UP0, UPT, UR10, 0x2, UPT ;  /* 0x000000020a00788c */ /* 0x000fe8000bf05270 */
[----:B------:R-:W-:Y:S02]  /*9f50*/  USEL UR6, URZ, 0x1, UP0 ;  /* 0x00000001ff067887 */ /* 0x000fe40008000000 */
[----:B------:R-:W-:Y:S02]  /*9f60*/  USEL UR15, UR10, URZ, UP0 ;  /* 0x000000ff0a0f7287 */ /* 0x000fe40008000000 */
[----:B------:R-:W-:Y:S02]  /*9f70*/  USEL UR10, UR77, URZ, UP2 ;  /* 0x000000ff4d0a7287 */ /* 0x000fe40009000000 */
[----:B------:R-:W-:Y:S04]  /*9f80*/  ULOP3.LUT UR9, UR9, UR6, URZ, 0x3c, !UPT ;  /* 0x0000000609097292 */ /* 0x000fe8000f8e3cff */
[----:B------:R-:W-:Y:S02]  /*9f90*/  IMAD.U32 R245, RZ, RZ, UR10 ;  /* 0x0000000afff57e24 */ /* 0x000fe4000f8e00ff */
[----:B------:R-:W-:Y:S01]  /*9fa0*/  IMAD.U32 R248, RZ, RZ, UR9 ;  /* 0x00000009fff87e24 */ /* 0x000fe2000f8e00ff */
[----:B------:R-:W-:Y:S06]  /*9fb0*/  BRA.U UP3, `(.L_x_111) ;  /* 0xffffffad03b87547 */ /* 0x000fec000b83ffff */
[----:B------:R-:W2:Y:S02]  /*9fc0*/  LDL.LU R0, [R1+0x10] ;  /* 0x0000100001007983 */ /* 0x000ea40000300800 */
[----:B--2---:R-:W-:-:S13]  /*9fd0*/  R2UR UR4, R0 ;  /* 0x00000000000472ca */ /* 0x004fda00000e0000 */
[----:B------:R-:W-:-:S09]  /*9fe0*/  UISETP.NE.AND UP0, UPT, UR4, URZ, UPT ;  /* 0x000000ff0400728c */ /* 0x000fd2000bf05270 */
[----:B------:R-:W-:Y:S05]  /*9ff0*/  BRA.U !UP0, `(.L_x_112) ;  /* 0x0000000108487547 */ /* 0x000fea000b800000 */
[----:B------:R-:W1:Y:S02]  /*a000*/  LDCU.64 UR4, c[0x0][0x890] ;  /* 0x00011200ff0477ac */ /* 0x000e640008000a00 */
[----:B-1----:R-:W-:-:S04]  /*a010*/  UISETP.NE.U32.AND UP0, UPT, UR4, URZ, UPT ;  /* 0x000000ff0400728c */ /* 0x002fc8000bf05070 */
[----:B------:R-:W-:-:S09]  /*a020*/  UISETP.NE.AND.EX UP0, UPT, UR5, URZ, UPT, UP0 ;  /* 0x000000ff0500728c */ /* 0x000fd2000bf05300 */
[----:B------:R-:W-:Y:S05]  /*a030*/  BRA.U UP0, `(.L_x_113) ;  /* 0x00000001000c7547 */ /* 0x000fea000b800000 */
[----:B------:R-:W-:-:S13]  /*a040*/  FSETP.NEU.AND P0, PT, R137, RZ, PT ;  /* 0x000000ff8900720b */ /* 0x000fda0003f0d000 */
[----:B------:R-:W-:Y:S05]  /*a050*/  @!P0 EXIT ;  /* 0x000000000000894d */ /* 0x000fea0003800000 */
[----:B------:R-:W-:Y:S05]  /*a060*/  BRA `(.L_x_112) ;  /* 0x00000000002c7947 */ /* 0x000fea0003800000 */
.L_x_113:
[----:B------:R-:W-:Y:S01]  /*a070*/  LOP3.LUT P0, RZ, R244, 0xff, RZ, 0xc0, !PT ;  /* 0x000000fff4ff7812 */ /* 0x000fe2000780c0ff */
[----:B------:R-:W-:-:S12]  /*a080*/  BSSY.RECONVERGENT B0, `(.L_x_112) ;  /* 0x0000009000007945 */ /* 0x000fd80003800200 */
[----:B------:R-:W-:Y:S05]  /*a090*/  @P0 BRA `(.L_x_114) ;  /* 0x0000000000140947 */ /* 0x000fea0003800000 */
[----:B------:R-:W1:Y:S02]  /*a0a0*/  LDCU.64 UR4, c[0x0][0x888] ;  /* 0x00011100ff0477ac */ /* 0x000e640008000a00 */
[----:B-1----:R-:W-:-:S04]  /*a0b0*/  ISETP.NE.U32.AND P0, PT, RZ, UR4, PT ;  /* 0x00000004ff007c0c */ /* 0x002fc8000bf05070 */
[----:B------:R-:W-:-:S13]  /*a0c0*/  ISETP.NE.AND.EX P0, PT, RZ, UR5, PT, P0 ;  /* 0x00000005ff007c0c */ /* 0x000fda000bf05300 */
[----:B------:R-:W-:Y:S05]  /*a0d0*/  @!P0 EXIT ;  /* 0x000000000000894d */ /* 0x000fea0003800000 */
[----:B------:R-:W-:Y:S05]  /*a0e0*/  BRA `(.L_x_115) ;  /* 0x0000000000087947 */ /* 0x000fea0003800000 */
.L_x_114:
[----:B------:R-:W-:-:S13]  /*a0f0*/  FSETP.NEU.AND P0, PT, R137, RZ, PT ;  /* 0x000000ff8900720b */ /* 0x000fda0003f0d000 */
[----:B------:R-:W-:Y:S05]  /*a100*/  @!P0 EXIT ;  /* 0x000000000000894d */ /* 0x000fea0003800000 */
.L_x_115:
[----:B------:R-:W-:Y:S05]  /*a110*/  BSYNC.RECONVERGENT B0 ;  /* 0x0000000000007941 */ /* 0x000fea0003800200 */
.L_x_112:
[----:B------:R-:W-:-:S04]  /*a120*/  DEPBAR.LE SB0, 0x0 ;  /* 0x000080000000791a */ /* 0x000fc80000000000 */
[----:B------:R-:W-:Y:S05]  /*a130*/  EXIT ;  /* 0x000000000000794d */ /* 0x000fea0003800000 */
.L_x_19:
[----:B--2---:R2:W3:Y:S02]  /*a140*/  SYNCS.PHASECHK.TRANS64.TRYWAIT P0, [R2+URZ+0xe0], R3 ;  /* 0x0000e003020075a7 */ /* 0x0044e400080011ff */
[----:B---3--:R-:W-:Y:S05]  /*a150*/  @!P0 NANOSLEEP.SYNCS 0x989680 ;  /* 0x009896800000895d */ /* 0x008fea0003900000 */
[----:B------:R-:W3:Y:S02]  /*a160*/  @!P0 SYNCS.PHASECHK.TRANS64 P0, [R2+URZ+0xe0], R3 ;  /* 0x0000e003020085a7 */ /* 0x000ee400080010ff */
[----:B---3--:R-:W-:Y:S05]  /*a170*/  @!P0 BRA `(.L_x_19) ;  /* 0xfffffffc00f08947 */ /* 0x008fea000383ffff */
[----:B------:R-:W-:Y:S05]  /*a180*/  BRA `(.L_x_116) ;  /* 0xffffff7400447947 */ /* 0x000fea000383ffff */
.L_x_22:
[----:B------:R-:W-:Y:S07]  /*a190*/  MOV R4, UR33 ;  /* 0x0000002100047c02 */ /* 0x000fee0008000f00 */
.L_x_117:
[----:B-1----:R1:W2:Y:S02]  /*a1a0*/  SYNCS.PHASECHK.TRANS64.TRYWAIT P0, [R4+URZ+0x20], R2 ;  /* 0x00002002040075a7 */ /* 0x0022a400080011ff */
[----:B--2---:R-:W-:Y:S05]  /*a1b0*/  @!P0 NANOSLEEP.SYNCS 0x989680 ;  /* 0x009896800000895d */ /* 0x004fea0003900000 */
[----:B------:R-:W2:Y:S02]  /*a1c0*/  @!P0 SYNCS.PHASECHK.TRANS64 P0, [R4+URZ+0x20], R2 ;  /* 0x00002002040085a7 */ /* 0x000ea400080010ff */
[----:B--2---:R-:W-:Y:S05]  /*a1d0*/  @!P0 BRA `(.L_x_117) ;  /* 0xfffffffc00f08947 */ /* 0x004fea000383ffff */
[----:B------:R-:W-:Y:S05]  /*a1e0*/  BRA `(.L_x_21) ;  /* 0xffffff74008c7947 */ /* 0x000fea000383ffff */
.L_x_28:
[----:B------:R-:W-:Y:S07]  /*a1f0*/  MOV R4, UR17 ;  /* 0x0000001100047c02 */ /* 0x000fee0008000f00 */
.L_x_118:
[----:B-1----:R1:W2:Y:S02]  /*a200*/  SYNCS.PHASECHK.TRANS64.TRYWAIT P0, [R4+URZ+0x20], R2 ;  /* 0x00002002040075a7 */ /* 0x0022a400080011ff */
[----:B--2---:R-:W-:Y:S05]  /*a210*/  @!P0 NANOSLEEP.SYNCS 0x989680 ;  /* 0x009896800000895d */ /* 0x004fea0003900000 */
[----:B------:R-:W2:Y:S02]  /*a220*/  @!P0 SYNCS.PHASECHK.TRANS64 P0, [R4+URZ+0x20], R2 ;  /* 0x00002002040085a7 */ /* 0x000ea400080010ff */
[----:B--2---:R-:W-:Y:S05]  /*a230*/  @!P0 BRA `(.L_x_118) ;  /* 0xfffffffc00f08947 */ /* 0x004fea000383ffff */
[----:B------:R-:W-:Y:S05]  /*a240*/  BRA `(.L_x_27) ;  /* 0xffffff7800347947 */ /* 0x000fea000383ffff */
.L_x_32:
[----:B-1----:R1:W2:Y:S02]  /*a250*/  SYNCS.PHASECHK.TRANS64.TRYWAIT P0, [R3+URZ+0x70], R2 ;  /* 0x00007002030075a7 */ /* 0x0022a400080011ff */
[----:B--2---:R-:W-:Y:S05]  /*a260*/  @!P0 NANOSLEEP.SYNCS 0x989680 ;  /* 0x009896800000895d */ /* 0x004fea0003900000 */
[----:B------:R-:W2:Y:S02]  /*a270*/  @!P0 SYNCS.PHASECHK.TRANS64 P0, [R3+URZ+0x70], R2 ;  /* 0x00007002030085a7 */ /* 0x000ea400080010ff */
[----:B--2---:R-:W-:Y:S05]  /*a280*/  @!P0 BRA `(.L_x_32) ;  /* 0xfffffffc00f08947 */ /* 0x004fea000383ffff */
[----:B------:R-:W-:Y:S05]  /*a290*/  BRA `(.L_x_119) ;  /* 0xffffff7800c47947 */ /* 0x000fea000383ffff */
.L_x_36:
[----:B------:R-:W-:-:S07]  /*a2a0*/  MOV R3, UR5 ;  /* 0x0000000500037c02 */ /* 0x000fce0008000f00 */
.L_x_120:
[----:B-1----:R1:W2:Y:S02]  /*a2b0*/  SYNCS.PHASECHK.TRANS64.TRYWAIT P0, [R3+URZ], R2 ;  /* 0x00000002030075a7 */ /* 0x0022a400080011ff */
[----:B--2---:R-:W-:Y:S05]  /*a2c0*/  @!P0 NANOSLEEP.SYNCS 0x989680 ;  /* 0x009896800000895d */ /* 0x004fea0003900000 */
[----:B------:R-:W2:Y:S02]  /*a2d0*/  @!P0 SYNCS.PHASECHK.TRANS64 P0, [R3+URZ], R2 ;  /* 0x00000002030085a7 */ /* 0x000ea400080010ff */
[----:B--2---:R-:W-:Y:S05]  /*a2e0*/  @!P0 BRA `(.L_x_120) ;  /* 0xfffffffc00f08947 */ /* 0x004fea000383ffff */
[----:B------:R-:W-:Y:S05]  /*a2f0*/  BRA `(.L_x_121) ;  /* 0xffffff8000687947 */ /* 0x000fea000383ffff */
.L_x_37:
[----:B------:R-:W-:-:S07]  /*a300*/  MOV R3, UR5 ;  /* 0x0000000500037c02 */ /* 0x000fce0008000f00 */
.L_x_122:
[----:B-1----:R1:W2:Y:S02]  /*a310*/  SYNCS.PHASECHK.TRANS64.TRYWAIT P0, [R3+URZ], R2 ;  /* 0x00000002030075a7 */ /* 0x0022a400080011ff */
[----:B--2---:R-:W-:Y:S05]  /*a320*/  @!P0 NANOSLEEP.SYNCS 0x989680 ;  /* 0x009896800000895d */ /* 0x004fea0003900000 */
[----:B------:R-:W2:Y:S02]  /*a330*/  @!P0 SYNCS.PHASECHK.TRANS64 P0, [R3+URZ], R2 ;  /* 0x00000002030085a7 */ /* 0x000ea400080010ff */
[----:B--2---:R-:W-:Y:S05]  /*a340*/  @!P0 BRA `(.L_x_122) ;  /* 0xfffffffc00f08947 */ /* 0x004fea000383ffff */
[----:B------:R-:W-:Y:S05]  /*a350*/  BRA `(.L_x_123) ;  /* 0xffffff8000747947 */ /* 0x000fea000383ffff */
.L_x_38:
[----:B------:R-:W-:-:S07]  /*a360*/  MOV R3, UR5 ;  /* 0x0000000500037c02 */ /* 0x000fce0008000f00 */
.L_x_124:
[----:B-1----:R1:W2:Y:S02]  /*a370*/  SYNCS.PHASECHK.TRANS64.TRYWAIT P0, [R3+URZ], R2 ;  /* 0x00000002030075a7 */ /* 0x0022a400080011ff */
[----:B--2---:R-:W-:Y:S05]  /*a380*/  @!P0 NANOSLEEP.SYNCS 0x989680 ;  /* 0x009896800000895d */ /* 0x004fea0003900000 */
[----:B------:R-:W2:Y:S02]  /*a390*/  @!P0 SYNCS.PHASECHK.TRANS64 P0, [R3+URZ], R2 ;  /* 0x00000002030085a7 */ /* 0x000ea400080010ff */
[----:B--2---:R-:W-:Y:S05]  /*a3a0*/  @!P0 BRA `(.L_x_124) ;  /* 0xfffffffc00f08947 */ /* 0x004fea000383ffff */
[----:B------:R-:W-:Y:S05]  /*a3b0*/  BRA `(.L_x_125) ;  /* 0xffffff8000807947 */ /* 0x000fea000383ffff */
.L_x_41:
[----:B--2---:R2:W3:Y:S02]  /*a3c0*/  SYNCS.PHASECHK.TRANS64.TRYWAIT P0, [R0+URZ+0xd0], R2 ;  /* 0x0000d002000075a7 */ /* 0x0044e400080011ff */
[----:B---3--:R-:W-:Y:S05]  /*a3d0*/  @!P0 NANOSLEEP.SYNCS 0x989680 ;  /* 0x009896800000895d */ /* 0x008fea0003900000 */
[----:B------:R-:W3:Y:S02]  /*a3e0*/  @!P0 SYNCS.PHASECHK.TRANS64 P0, [R0+URZ+0xd0], R2 ;  /* 0x0000d002000085a7 */ /* 0x000ee400080010ff */
[----:B---3--:R-:W-:Y:S05]  /*a3f0*/  @!P0 BRA `(.L_x_41) ;  /* 0xfffffffc00f08947 */ /* 0x008fea000383ffff */
[----:B------:R-:W-:Y:S05]  /*a400*/  BRA `(.L_x_126) ;  /* 0xffffff8000e47947 */ /* 0x000fea000383ffff */
.L_x_42:
[----:B------:R-:W-:-:S07]  /*a410*/  MOV R3, UR5 ;  /* 0x0000000500037c02 */ /* 0x000fce0008000f00 */
.L_x_127:
[----:B--2---:R2:W3:Y:S02]  /*a420*/  SYNCS.PHASECHK.TRANS64.TRYWAIT P0, [R3+URZ+0x80], R2 ;  /* 0x00008002030075a7 */ /* 0x0044e400080011ff */
[----:B---3--:R-:W-:Y:S05]  /*a430*/  @!P0 NANOSLEEP.SYNCS 0x989680 ;  /* 0x009896800000895d */ /* 0x008fea0003900000 */
[----:B------:R-:W3:Y:S02]  /*a440*/  @!P0 SYNCS.PHASECHK.TRANS64 P0, [R3+URZ+0x80], R2 ;  /* 0x00008002030085a7 */ /* 0x000ee400080010ff */
[----:B---3--:R-:W-:Y:S05]  /*a450*/  @!P0 BRA `(.L_x_127) ;  /* 0xfffffffc00f08947 */ /* 0x008fea000383ffff */
[----:B------:R-:W-:Y:S05]  /*a460*/  BRA `(.L_x_128) ;  /* 0xffffff8000f47947 */ /* 0x000fea000383ffff */
.L_x_43:
[----:B--2---:R2:W3:Y:S02]  /*a470*/  SYNCS.PHASECHK.TRANS64.TRYWAIT P1, [R0+URZ+0x70], R2 ;  /* 0x00007002000075a7 */ /* 0x0044e400080211ff */
[----:B---3--:R-:W-:Y:S05]  /*a480*/  @!P1 NANOSLEEP.SYNCS 0x989680 ;  /* 0x009896800000995d */ /* 0x008fea0003900000 */
[----:B------:R-:W3:Y:S02]  /*a490*/  @!P1 SYNCS.PHASECHK.TRANS64 P1, [R0+URZ+0x70], R2 ;  /* 0x00007002000095a7 */ /* 0x000ee400080210ff */
[----:B---3--:R-:W-:Y:S05]  /*a4a0*/  @!P1 BRA `(.L_x_43) ;  /* 0xfffffffc00f09947 */ /* 0x008fea000383ffff */
[----:B------:R-:W-:Y:S05]  /*a4b0*/  BRA `(.L_x_129) ;  /* 0xffffff8400247947 */ /* 0x000fea000383ffff */
.L_x_46:
[----:B------:R-:W-:-:S07]  /*a4c0*/  MOV R2, UR5 ;  /* 0x0000000500027c02 */ /* 0x000fce0008000f00 */
.L_x_130:
[----:B--2---:R2:W3:Y:S02]  /*a4d0*/  SYNCS.PHASECHK.TRANS64.TRYWAIT P0, [R2+URZ+0x80], R0 ;  /* 0x00008000020075a7 */ /* 0x0044e400080011ff */
[----:B---3--:R-:W-:Y:S05]  /*a4e0*/  @!P0 NANOSLEEP.SYNCS 0x989680 ;  /* 0x009896800000895d */ /* 0x008fea0003900000 */
[----:B------:R-:W3:Y:S02]  /*a4f0*/  @!P0 SYNCS.PHASECHK.TRANS64 P0, [R2+URZ+0x80], R0 ;  /* 0x00008000020085a7 */ /* 0x000ee400080010ff */
[----:B---3--:R-:W-:Y:S05]  /*a500*/  @!P0 BRA `(.L_x_130) ;  /* 0xfffffffc00f08947 */ /* 0x008fea000383ffff */
[----:B------:R-:W-:Y:S05]  /*a510*/  BRA `(.L_x_45) ;  /* 0xffffff8400787947 */ /* 0x000fea000383ffff */
.L_x_53:
[----:B-1----:R1:W2:Y:S02]  /*a520*/  SYNCS.PHASECHK.TRANS64.TRYWAIT P1, [R3+URZ+0x70], R4 ;  /* 0x00007004030075a7 */ /* 0x0022a400080211ff */
[----:B--2---:R-:W-:Y:S05]  /*a530*/  @!P1 NANOSLEEP.SYNCS 0x989680 ;  /* 0x009896800000995d */ /* 0x004fea0003900000 */
[----:B------:R-:W2:Y:S02]  /*a540*/  @!P1 SYNCS.PHASECHK.TRANS64 P1, [R3+URZ+0x70], R4 ;  /* 0x00007004030095a7 */ /* 0x000ea400080210ff */
[----:B--2---:R-:W-:Y:S05]  /*a550*/  @!P1 BRA `(.L_x_53) ;  /* 0xfffffffc00f09947 */ /* 0x004fea000383ffff */
[----:B------:R-:W-:Y:S05]  /*a560*/  BRA `(.L_x_131) ;  /* 0xffffff8800ec7947 */ /* 0x000fea000383ffff */
.L_x_54:
[----:B------:R-:W-:-:S07]  /*a570*/  MOV R4, UR14 ;  /* 0x0000000e00047c02 */ /* 0x000fce0008000f00 */
.L_x_132:
[----:B-1----:R1:W2:Y:S02]  /*a580*/  SYNCS.PHASECHK.TRANS64.TRYWAIT P0, [R4+URZ+0xb0], R3 ;  /* 0x0000b003040075a7 */ /* 0x0022a400080011ff */
[----:B--2---:R-:W-:Y:S05]  /*a590*/  @!P0 NANOSLEEP.SYNCS 0x989680 ;  /* 0x009896800000895d */ /* 0x004fea0003900000 */
[----:B------:R-:W2:Y:S02]  /*a5a0*/  @!P0 SYNCS.PHASECHK.TRANS64 P0, [R4+URZ+0xb0], R3 ;  /* 0x0000b003040085a7 */ /* 0x000ea400080010ff */
[----:B--2---:R-:W-:Y:S05]  /*a5b0*/  @!P0 BRA `(.L_x_132) ;  /* 0xfffffffc00f08947 */ /* 0x004fea000383ffff */
[----:B------:R-:W-:Y:S05]  /*a5c0*/  BRA `(.L_x_133) ;  /* 0xffffff8c00347947 */ /* 0x000fea000383ffff */
.L_x_57:
[----:B------:R-:W-:Y:S07]  /*a5d0*/  MOV R3, UR7 ;  /* 0x0000000700037c02 */ /* 0x000fee0008000f00 */
.L_x_134:
[----:B-1----:R1:W2:Y:S02]  /*a5e0*/  SYNCS.PHASECHK.TRANS64.TRYWAIT P0, [R3+URZ], R2 ;  /* 0x00000002030075a7 */ /* 0x0022a400080011ff */
[----:B--2---:R-:W-:Y:S05]  /*a5f0*/  @!P0 NANOSLEEP.SYNCS 0x989680 ;  /* 0x009896800000895d */ /* 0x004fea0003900000 */
[----:B------:R-:W2:Y:S02]  /*a600*/  @!P0 SYNCS.PHASECHK.TRANS64 P0, [R3+URZ], R2 ;  /* 0x00000002030085a7 */ /* 0x000ea400080010ff */
[----:B--2---:R-:W-:Y:S05]  /*a610*/  @!P0 BRA `(.L_x_134) ;  /* 0xfffffffc00f08947 */ /* 0x004fea000383ffff */
[----:B------:R-:W-:Y:S05]  /*a620*/  BRA `(.L_x_56) ;  /* 0xffffff8c00507947 */ /* 0x000fea000383ffff */
.L_x_60:
[----:B------:R-:W-:-:S07]  /*a630*/  MOV R2, UR5 ;  /* 0x0000000500027c02 */ /* 0x000fce0008000f00 */
.L_x_135:
[----:B--2---:R2:W3:Y:S02]  /*a640*/  SYNCS.PHASECHK.TRANS64.TRYWAIT P0, [R2+URZ], R0 ;  /* 0x00000000020075a7 */ /* 0x0044e400080011ff */
[----:B---3--:R-:W-:Y:S05]  /*a650*/  @!P0 NANOSLEEP.SYNCS 0x989680 ;  /* 0x009896800000895d */ /* 0x008fea0003900000 */
[----:B------:R-:W3:Y:S02]  /*a660*/  @!P0 SYNCS.PHASECHK.TRANS64 P0, [R2+URZ], R0 ;  /* 0x00000000020085a7 */ /* 0x000ee400080010ff */
[----:B---3--:R-:W-:Y:S05]  /*a670*/  @!P0 BRA `(.L_x_135) ;  /* 0xfffffffc00f08947 */ /* 0x008fea000383ffff */
[----:B------:R-:W-:Y:S05]  /*a680*/  BRA `(.L_x_136) ;  /* 0xffffff9000307947 */ /* 0x000fea000383ffff */
.L_x_61:
[----:B------:R-:W-:-:S07]  /*a690*/  MOV R3, UR5 ;  /* 0x0000000500037c02 */ /* 0x000fce0008000f00 */
.L_x_137:
[----:B--2---:R2:W3:Y:S02]  /*a6a0*/  SYNCS.PHASECHK.TRANS64.TRYWAIT P0, [R3+URZ], R2 ;  /* 0x00000002030075a7 */ /* 0x0044e400080011ff */
[----:B---3--:R-:W-:Y:S05]  /*a6b0*/  @!P0 NANOSLEEP.SYNCS 0x989680 ;  /* 0x009896800000895d */ /* 0x008fea0003900000 */
[----:B------:R-:W3:Y:S02]  /*a6c0*/  @!P0 SYNCS.PHASECHK.TRANS64 P0, [R3+URZ], R2 ;  /* 0x00000002030085a7 */ /* 0x000ee400080010ff */
[----:B---3--:R-:W-:Y:S05]  /*a6d0*/  @!P0 BRA `(.L_x_137) ;  /* 0xfffffffc00f08947 */ /* 0x008fea000383ffff */
[----:B------:R-:W-:Y:S05]  /*a6e0*/  BRA `(.L_x_138) ;  /* 0xffffff90003c7947 */ /* 0x000fea000383ffff */
.L_x_62:
[----:B------:R-:W-:-:S07]  /*a6f0*/  MOV R3, UR5 ;  /* 0x0000000500037c02 */ /* 0x000fce0008000f00 */
.L_x_139:
[----:B--2---:R2:W3:Y:S02]  /*a700*/  SYNCS.PHASECHK.TRANS64.TRYWAIT P0, [R3+URZ], R2 ;  /* 0x00000002030075a7 */ /* 0x0044e400080011ff */
[----:B---3--:R-:W-:Y:S05]  /*a710*/  @!P0 NANOSLEEP.SYNCS 0x989680 ;  /* 0x009896800000895d */ /* 0x008fea0003900000 */
[----:B------:R-:W3:Y:S02]  /*a720*/  @!P0 SYNCS.PHASECHK.TRANS64 P0, [R3+URZ], R2 ;  /* 0x00000002030085a7 */ /* 0x000ee400080010ff */
[----:B---3--:R-:W-:Y:S05]  /*a730*/  @!P0 BRA `(.L_x_139) ;  /* 0xfffffffc00f08947 */ /* 0x008fea000383ffff */
[----:B------:R-:W-:Y:S05]  /*a740*/  BRA `(.L_x_140) ;  /* 0xffffff9000487947 */ /* 0x000fea000383ffff */
.L_x_63:
[----:B--2---:R-:W-:-:S07]  /*a750*/  MOV R2, UR6 ;  /* 0x0000000600027c02 */ /* 0x004fce0008000f00 */
.L_x_141:
[----:B--2---:R2:W3:Y:S02]  /*a760*/  SYNCS.PHASECHK.TRANS64.TRYWAIT P0, [R2+URZ], R0 ;  /* 0x00000000020075a7 */ /* 0x0044e400080011ff */
[----:B---3--:R-:W-:Y:S05]  /*a770*/  @!P0 NANOSLEEP.SYNCS 0x989680 ;  /* 0x009896800000895d */ /* 0x008fea0003900000 */
[----:B------:R-:W3:Y:S02]  /*a780*/  @!P0 SYNCS.PHASECHK.TRANS64 P0, [R2+URZ], R0 ;  /* 0x00000000020085a7 */ /* 0x000ee400080010ff */
[----:B---3--:R-:W-:Y:S05]  /*a790*/  @!P0 BRA `(.L_x_141) ;  /* 0xfffffffc00f08947 */ /* 0x008fea000383ffff */
[----:B------:R-:W-:Y:S05]  /*a7a0*/  BRA `(.L_x_142) ;  /* 0xffffff9000547947 */ /* 0x000fea000383ffff */
.L_x_68:
[----:B--2---:R2:W4:Y:S02]  /*a7b0*/  SYNCS.PHASECHK.TRANS64.TRYWAIT P0, [R2+URZ+0x70], R0 ;  /* 0x00007000020075a7 */ /* 0x00452400080011ff */
[----:B----4-:R-:W-:Y:S05]  /*a7c0*/  @!P0 NANOSLEEP.SYNCS 0x989680 ;  /* 0x009896800000895d */ /* 0x010fea0003900000 */
[----:B------:R-:W4:Y:S02]  /*a7d0*/  @!P0 SYNCS.PHASECHK.TRANS64 P0, [R2+URZ+0x70], R0 ;  /* 0x00007000020085a7 */ /* 0x000f2400080010ff */
[----:B----4-:R-:W-:Y:S05]  /*a7e0*/  @!P0 BRA `(.L_x_68) ;  /* 0xfffffffc00f08947 */ /* 0x010fea000383ffff */
[----:B------:R-:W-:Y:S05]  /*a7f0*/  BRA `(.L_x_143) ;  /* 0xffffff9400747947 */ /* 0x000fea000383ffff */
.L_x_71:
[----:B------:R-:W-:Y:S07]  /*a800*/  MOV R2, UR6 ;  /* 0x0000000600027c02 */ /* 0x000fee0008000f00 */
.L_x_144:
[----:B-1----:R1:W2:Y:S02]  /*a810*/  SYNCS.PHASECHK.TRANS64.TRYWAIT P1, [R2+URZ+0x68], R0 ;  /* 0x00006800020075a7 */ /* 0x0022a400080211ff */
[----:B--2---:R-:W-:Y:S05]  /*a820*/  @!P1 NANOSLEEP.SYNCS 0x989680 ;  /* 0x009896800000995d */ /* 0x004fea0003900000 */
[----:B------:R-:W2:Y:S02]  /*a830*/  @!P1 SYNCS.PHASECHK.TRANS64 P1, [R2+URZ+0x68], R0 ;  /* 0x00006800020095a7 */ /* 0x000ea400080210ff */
[----:B--2---:R-:W-:Y:S05]  /*a840*/  @!P1 BRA `(.L_x_144) ;  /* 0xfffffffc00f09947 */ /* 0x004fea000383ffff */
[----:B------:R-:W-:Y:S05]  /*a850*/  BRA `(.L_x_70) ;  /* 0xffffff9800e47947 */ /* 0x000fea000383ffff */
.L_x_74:
[----:B------:R-:W-:Y:S07]  /*a860*/  MOV R3, UR5 ;  /* 0x0000000500037c02 */ /* 0x000fee0008000f00 */
.L_x_145:
[----:B-1----:R1:W2:Y:S02]  /*a870*/  SYNCS.PHASECHK.TRANS64.TRYWAIT P2, [R3+URZ+0x50], R2 ;  /* 0x00005002030075a7 */ /* 0x0022a400080411ff */
[----:B--2---:R-:W-:Y:S05]  /*a880*/  @!P2 NANOSLEEP.SYNCS 0x989680 ;  /* 0x009896800000a95d */ /* 0x004fea0003900000 */
[----:B------:R-:W2:Y:S02]  /*a890*/  @!P2 SYNCS.PHASECHK.TRANS64 P2, [R3+URZ+0x50], R2 ;  /* 0x000050020300a5a7 */ /* 0x000ea400080410ff */
[----:B--2---:R-:W-:Y:S05]  /*a8a0*/  @!P2 BRA `(.L_x_145) ;  /* 0xfffffffc00f0a947 */ /* 0x004fea000383ffff */
[----:B------:R-:W-:Y:S05]  /*a8b0*/  BRA `(.L_x_146) ;  /* 0xffffff9c003c7947 */ /* 0x000fea000383ffff */
.L_x_76:
[----:B------:R-:W-:-:S07]  /*a8c0*/  MOV R2, UR4 ;  /* 0x0000000400027c02 */ /* 0x000fce0008000f00 */
.L_x_147:
[----:B-1----:R1:W4:Y:S02]  /*a8d0*/  SYNCS.PHASECHK.TRANS64.TRYWAIT P0, [R2+URZ], R0 ;  /* 0x00000000020075a7 */ /* 0x00232400080011ff */
[----:B----4-:R-:W-:Y:S05]  /*a8e0*/  @!P0 NANOSLEEP.SYNCS 0x989680 ;  /* 0x009896800000895d */ /* 0x010fea0003900000 */
[----:B------:R-:W4:Y:S02]  /*a8f0*/  @!P0 SYNCS.PHASECHK.TRANS64 P0, [R2+URZ], R0 ;  /* 0x00000000020085a7 */ /* 0x000f2400080010ff */
[----:B----4-:R-:W-:Y:S05]  /*a900*/  @!P0 BRA `(.L_x_147) ;  /* 0xfffffffc00f08947 */ /* 0x010fea000383ffff */
[----:B------:R-:W-:Y:S05]  /*a910*/  BRA `(.L_x_148) ;  /* 0xffffffa000b47947 */ /* 0x000fea000383ffff */
.L_x_78:
[----:B------:R-:W-:Y:S07]  /*a920*/  MOV R2, UR4 ;  /* 0x0000000400027c02 */ /* 0x000fee0008000f00 */
.L_x_149:
[----:B-1----:R1:W2:Y:S02]  /*a930*/  SYNCS.PHASECHK.TRANS64.TRYWAIT P0, [R2+URZ+0x70], R0 ;  /* 0x00007000020075a7 */ /* 0x0022a400080011ff */
[----:B--2---:R-:W-:Y:S05]  /*a940*/  @!P0 NANOSLEEP.SYNCS 0x989680 ;  /* 0x009896800000895d */ /* 0x004fea0003900000 */
[----:B------:R-:W2:Y:S02]  /*a950*/  @!P0 SYNCS.PHASECHK.TRANS64 P0, [R2+URZ+0x70], R0 ;  /* 0x00007000020085a7 */ /* 0x000ea400080010ff */
[----:B--2---:R-:W-:Y:S05]  /*a960*/  @!P0 BRA `(.L_x_149) ;  /* 0xfffffffc00f08947 */ /* 0x004fea000383ffff */
[----:B------:R-:W-:Y:S05]  /*a970*/  BRA `(.L_x_150) ;  /* 0xffffffa400707947 */ /* 0x000fea000383ffff */
.L_x_88:
[----:B-1----:R1:W3:Y:S02]  /*a980*/  SYNCS.PHASECHK.TRANS64.TRYWAIT P1, [R7+URZ+0x40], R0 ;  /* 0x00004000070075a7 */ /* 0x0022e400080211ff */
[----:B---3--:R-:W-:Y:S05]  /*a990*/  @!P1 NANOSLEEP.SYNCS 0x989680 ;  /* 0x009896800000995d */ /* 0x008fea0003900000 */
[----:B------:R-:W3:Y:S02]  /*a9a0*/  @!P1 SYNCS.PHASECHK.TRANS64 P1, [R7+URZ+0x40], R0 ;  /* 0x00004000070095a7 */ /* 0x000ee400080210ff */
[----:B---3--:R-:W-:Y:S05]  /*a9b0*/  @!P1 BRA `(.L_x_88) ;  /* 0xfffffffc00f09947 */ /* 0x008fea000383ffff */
[----:B------:R-:W-:Y:S05]  /*a9c0*/  BRA `(.L_x_87) ;  /* 0xffffffb4008c7947 */ /* 0x000fea000383ffff */
.L_x_90:
[----:B--2---:R2:W1:Y:S02]  /*a9d0*/  SYNCS.PHASECHK.TRANS64.TRYWAIT P0, [R18+URZ+0x90], R6 ;  /* 0x00009006120075a7 */ /* 0x00446400080011ff */
[----:B-1----:R-:W-:Y:S05]  /*a9e0*/  @!P0 NANOSLEEP.SYNCS 0x989680 ;  /* 0x009896800000895d */ /* 0x002fea0003900000 */
[----:B------:R-:W1:Y:S02]  /*a9f0*/  @!P0 SYNCS.PHASECHK.TRANS64 P0, [R18+URZ+0x90], R6 ;  /* 0x00009006120085a7 */ /* 0x000e6400080010ff */
[----:B-1----:R-:W-:Y:S05]  /*aa00*/  @!P0 BRA `(.L_x_90) ;  /* 0xfffffffc00f08947 */ /* 0x002fea000383ffff */
[----:B------:R-:W-:Y:S05]  /*aa10*/  BRA `(.L_x_89) ;  /* 0xffffffb8004c7947 */ /* 0x000fea000383ffff */
        .weak           $__internal_0_$__cuda_sm10x_tcgen05_guardrail_trap_col_being_dealloced_not_returned_by_alloc
        .type           $__internal_0_$__cuda_sm10x_tcgen05_guardrail_trap_col_being_dealloced_not_returned_by_alloc,@function
        .size           $__internal_0_$__cuda_sm10x_tcgen05_guardrail_trap_col_being_dealloced_not_returned_by_alloc,($__internal_1_$__cuda_sm10x_tcgen05_guardrail_trap_phase_invalid_during_alloc - $__internal_0_$__cuda_sm10x_tcgen05_guardrail_trap_col_being_dealloced_not_returned_by_alloc)
$__internal_0_$__cuda_sm10x_tcgen05_guardrail_trap_col_being_dealloced_not_returned_by_alloc:
[----:B------:R-:W-:Y:S05]  /*aa20*/  BPT.TRAP 0x1 ;  /* 0x000000040000795c */ /* 0x000fea0000300000 */
[----:B------:R-:W-:-:S04]  /*aa30*/  HFMA2 R3, -RZ, RZ, 0, 0 ;  /* 0x00000000ff037431 */ /* 0x000fc800000001ff */
[----:B------:R-:W-:Y:S05]  /*aa40*/  RET.REL.NODEC R2 `(_ZN7cutlass13device_kernelINS_4gemm6kernel13GemmUniversalIN4cute5tupleIJiiiiEEENS1_10collective13CollectiveMmaINS1_35MainloopSm100TmaUmmaWarpSpecializedILi4ELi2ELi4ENS5_IJNS4_1CILi1EEESB_SB_EEEEENS5_IJNSA_ILi64EEENSA_ILi240EEESE_EEENS_6half_tENS5_IJlSB_lEEESH_SI_NS4_8TiledMMAINS4_8MMA_AtomIJNS4_20SM100_MMA_F16BF16_SSISH_SH_fLi64ELi240ELNS4_4UMMA5MajorE0ELSN_0ELNSM_7ScaleInE0ELSO_0EEEEEENS4_6LayoutISC_NS5_IJNSA_ILi0EEESS_SS_EEEEENS5_IJNS4_10UnderscoreESV_SV_EEEEENS4_13SM90_TMA_LOADENS4_14ComposedLayoutINS4_7SwizzleILi3ELi4ELi3EEENS4_18smem_ptr_flag_bitsILi16EEENSR_INS5_IJNSA_ILi8EEESE_EEENS5_IJSE_SB_EEEEEEEvNS4_8identityESY_S18_vS19_EENS_8epilogue10collective18CollectiveEpilogueINS1B_23Sm100TmaWarpSpecializedILi2ELi1ELi120ELb1ELb0EEEJSG_NS5_IJNSR_ISE_SB_EENSR_ISF_SB_EEEEESH_SI_SH_SI_NS1B_6fusion15FusionCallbacksIS1F_NS1J_17LinearCombinationISH_fSH_fLNS_15FloatRoundStyleE2EEESG_S1I_JEEENS4_5SM1004TMEM4LOAD26SM100_TMEM_LOAD_16dp256b2xESY_NSZ_INS10_ILi1ELi4ELi3EEES13_NSR_INS5_IJS14_NSA_ILi16EEEEEENS5_IJS1U_SB_EEEEEEENS4_17SM75_U32x4_LDSM_NENS4_14SM90_TMA_STOREES1Y_NS4_17SM90_U32x4_STSM_NENS4_39AutoVectorizingCopyWithAssumedAlignmentILi128EEEEEEvvEEEEvNT_6ParamsE) ;  /* 0xffffff54026c7950 */ /* 0x000fea0003c3ffff */
        .weak           $__internal_1_$__cuda_sm10x_tcgen05_guardrail_trap_phase_invalid_during_alloc
        .type           $__internal_1_$__cuda_sm10x_tcgen05_guardrail_trap_phase_invalid_during_alloc,@function
        .size           $__internal_1_$__cuda_sm10x_tcgen05_guardrail_trap_phase_invalid_during_alloc,($__internal_2_$__cuda_sm10x_tcgen05_guardrail_trap_unallocated_columns_being_dealloced - $__internal_1_$__cuda_sm10x_tcgen05_guardrail_trap_phase_invalid_during_alloc)
$__internal_1_$__cuda_sm10x_tcgen05_guardrail_trap_phase_invalid_during_alloc:
[----:B------:R-:W-:Y:S05]  /*aa50*/  BPT.TRAP 0x1 ;  /* 0x000000040000795c */ /* 0x000fea0000300000 */
[----:B------:R-:W-:-:S04]  /*aa60*/  MOV R3, 0x0 ;  /* 0x0000000000037802 */ /* 0x000fc80000000f00 */
[----:B------:R-:W-:Y:S05]  /*aa70*/  RET.REL.NODEC R2 `(_ZN7cutlass13device_kernelINS_4gemm6kernel13GemmUniversalIN4cute5tupleIJiiiiEEENS1_10collective13CollectiveMmaINS1_35MainloopSm100TmaUmmaWarpSpecializedILi4ELi2ELi4ENS5_IJNS4_1CILi1EEESB_SB_EEEEENS5_IJNSA_ILi64EEENSA_ILi240EEESE_EEENS_6half_tENS5_IJlSB_lEEESH_SI_NS4_8TiledMMAINS4_8MMA_AtomIJNS4_20SM100_MMA_F16BF16_SSISH_SH_fLi64ELi240ELNS4_4UMMA5MajorE0ELSN_0ELNSM_7ScaleInE0ELSO_0EEEEEENS4_6LayoutISC_NS5_IJNSA_ILi0EEESS_SS_EEEEENS5_IJNS4_10UnderscoreESV_SV_EEEEENS4_13SM90_TMA_LOADENS4_14ComposedLayoutINS4_7SwizzleILi3ELi4ELi3EEENS4_18smem_ptr_flag_bitsILi16EEENSR_INS5_IJNSA_ILi8EEESE_EEENS5_IJSE_SB_EEEEEEEvNS4_8identityESY_S18_vS19_EENS_8epilogue10collective18CollectiveEpilogueINS1B_23Sm100TmaWarpSpecializedILi2ELi1ELi120ELb1ELb0EEEJSG_NS5_IJNSR_ISE_SB_EENSR_ISF_SB_EEEEESH_SI_SH_SI_NS1B_6fusion15FusionCallbacksIS1F_NS1J_17LinearCombinationISH_fSH_fLNS_15FloatRoundStyleE2EEESG_S1I_JEEENS4_5SM1004TMEM4LOAD26SM100_TMEM_LOAD_16dp256b2xESY_NSZ_INS10_ILi1ELi4ELi3EEES13_NSR_INS5_IJS14_NSA_ILi16EEEEEENS5_IJS1U_SB_EEEEEEENS4_17SM75_U32x4_LDSM_NENS4_14SM90_TMA_STOREES1Y_NS4_17SM90_U32x4_STSM_NENS4_39AutoVectorizingCopyWithAssumedAlignmentILi128EEEEEEvvEEEEvNT_6ParamsE) ;  /* 0xffffff5402607950 */ /* 0x000fea0003c3ffff */
        .weak           $__internal_2_$__cuda_sm10x_tcgen05_guardrail_trap_unallocated_columns_being_dealloced
        .type           $__internal_2_$__cuda_sm10x_tcgen05_guardrail_trap_unallocated_columns_being_dealloced,@function
        .size           $__internal_2_$__cuda_sm10x_tcgen05_guardrail_trap_unallocated_columns_being_dealloced,(.L_x_152 - $__internal_2_$__cuda_sm10x_tcgen05_guardrail_trap_unallocated_columns_being_dealloced)
$__internal_2_$__cuda_sm10x_tcgen05_guardrail_trap_unallocated_columns_being_dealloced:
[----:B------:R-:W-:Y:S05]  /*aa80*/  BPT.TRAP 0x1 ;  /* 0x000000040000795c */ /* 0x000fea0000300000 */
[----:B------:R-:W-:-:S04]  /*aa90*/  HFMA2 R3, -RZ, RZ, 0, 0 ;  /* 0x00000000ff037431 */ /* 0x000fc800000001ff */
[----:B------:R-:W-:Y:S05]  /*aaa0*/  RET.REL.NODEC R2 `(_ZN7cutlass13device_kernelINS_4gemm6kernel13GemmUniversalIN4cute5tupleIJiiiiEEENS1_10collective13CollectiveMmaINS1_35MainloopSm100TmaUmmaWarpSpecializedILi4ELi2ELi4ENS5_IJNS4_1CILi1EEESB_SB_EEEEENS5_IJNSA_ILi64EEENSA_ILi240EEESE_EEENS_6half_tENS5_IJlSB_lEEESH_SI_NS4_8TiledMMAINS4_8MMA_AtomIJNS4_20SM100_MMA_F16BF16_SSISH_SH_fLi64ELi240ELNS4_4UMMA5MajorE0ELSN_0ELNSM_7ScaleInE0ELSO_0EEEEEENS4_6LayoutISC_NS5_IJNSA_ILi0EEESS_SS_EEEEENS5_IJNS4_10UnderscoreESV_SV_EEEEENS4_13SM90_TMA_LOADENS4_14ComposedLayoutINS4_7SwizzleILi3ELi4ELi3EEENS4_18smem_ptr_flag_bitsILi16EEENSR_INS5_IJNSA_ILi8EEESE_EEENS5_IJSE_SB_EEEEEEEvNS4_8identityESY_S18_vS19_EENS_8epilogue10collective18CollectiveEpilogueINS1B_23Sm100TmaWarpSpecializedILi2ELi1ELi120ELb1ELb0EEEJSG_NS5_IJNSR_ISE_SB_EENSR_ISF_SB_EEEEESH_SI_SH_SI_NS1B_6fusion15FusionCallbacksIS1F_NS1J_17LinearCombinationISH_fSH_fLNS_15FloatRoundStyleE2EEESG_S1I_JEEENS4_5SM1004TMEM4LOAD26SM100_TMEM_LOAD_16dp256b2xESY_NSZ_INS10_ILi1ELi4ELi3EEES13_NSR_INS5_IJS14_NSA_ILi16EEEEEENS5_IJS1U_SB_EEEEEEENS4_17SM75_U32x4_LDSM_NENS4_14SM90_TMA_STOREES1Y_NS4_17SM90_U32x4_STSM_NENS4_39AutoVectorizingCopyWithAssumedAlignmentILi128EEEEEEvvEEEEvNT_6ParamsE) ;  /* 0xffffff5402547950 */ /* 0x000fea0003c3ffff */
.L_x_151:
[----:B------:R-:W-:-:S00]  /*aab0*/  BRA `(.L_x_151) ;  /* 0xfffffffc00fc7947 */ /* 0x000fc0000383ffff */
[----:B------:R-:W-:-:S00]  /*aac0*/  NOP ;  /* 0x0000000000007918 */ /* 0x000fc00000000000 */
        /* <DEDUP_REMOVED lines=11> */
.L_x_152:


//--------------------- .nv.global.init           --------------------------
	.section	.nv.global.init,"aw",@progbits
.nv.global.init:
	.type		$str$27,@object
	.size		$str$27,($str$28 - $str$27)
$str$27:
        /*0000*/ 	.byte	0x28, 0x61, 0x64, 0x64, 0x72, 0x65, 0x73, 0x73, 0x20, 0x26, 0x20, 0x6d, 0x61, 0x73, 0x6b, 0x29
        /*0010*/ 	.byte	0x20, 0x3d, 0x3d, 0x20, 0x30, 0x00
	.type		$str$28,@object
	.size		$str$28,($str$26 - $str$28)
$str$28:
        /*0016*/ 	.byte	0x2f, 0x74, 0x6d, 0x70, 0x2f, 0x63, 0x75, 0x74, 0x6c, 0x61, 0x73, 0x73, 0x5f, 0x73, 0x77, 0x65
        /*0026*/ 	.byte	0x65, 0x70, 0x5f, 0x73, 0x72, 0x63, 0x2f, 0x69, 0x6e, 0x63, 0x6c, 0x75, 0x64, 0x65, 0x2f, 0x63
        /*0036*/ 	.byte	0x75, 0x74, 0x65, 0x2f, 0x70, 0x6f, 0x69, 0x6e, 0x74, 0x65, 0x72, 0x5f, 0x66, 0x6c, 0x61, 0x67
        /*0046*/ 	.byte	0x67, 0x65, 0x64, 0x2e, 0x68, 0x70, 0x70, 0x00
	.type		$str$26,@object
	.size		$str$26,($str$25 - $str$26)
$str$26:
        /*004e*/ 	.byte	0x2f, 0x74, 0x6d, 0x70, 0x2f, 0x63, 0x75, 0x74, 0x6c, 0x61, 0x73, 0x73, 0x5f, 0x73, 0x77, 0x65
        /*005e*/ 	.byte	0x65, 0x70, 0x5f, 0x73, 0x72, 0x63, 0x2f, 0x69, 0x6e, 0x63, 0x6c, 0x75, 0x64, 0x65, 0x2f, 0x63
        /*006e*/ 	.byte	0x75, 0x74, 0x65, 0x2f, 0x61, 0x74, 0x6f, 0x6d, 0x2f, 0x63, 0x6f, 0x70, 0x79, 0x5f, 0x74, 0x72
        /*007e*/ 	.byte	0x61, 0x69, 0x74, 0x73, 0x5f, 0x73, 0x6d, 0x31, 0x30, 0x30, 0x2e, 0x68, 0x70, 0x70, 0x00
	.type		$str$25,@object
	.size		$str$25,(__unnamed_1 - $str$25)
$str$25:
        /*008d*/ 	.byte	0x28, 0x28, 0x75, 0x69, 0x6e, 0x74, 0x33, 0x32, 0x5f, 0x74, 0x28, 0x74, 0x68, 0x72, 0x65, 0x61
        /*009d*/ 	.byte	0x64, 0x49, 0x64, 0x78, 0x2e, 0x78, 0x29, 0x20, 0x2f, 0x20, 0x33, 0x32, 0x29, 0x20, 0x25, 0x20
        /*00ad*/ 	.byte	0x34, 0x29, 0x20, 0x3d, 0x3d, 0x20, 0x28, 0x28, 0x28, 0x74, 0x6d, 0x65, 0x6d, 0x5f, 0x61, 0x64
        /*00bd*/ 	.byte	0x64, 0x72, 0x20, 0x3e, 0x3e, 0x20, 0x31, 0x36, 0x29, 0x20, 0x2f, 0x20, 0x33, 0x32, 0x29, 0x20
        /*00cd*/ 	.byte	0x25, 0x20, 0x34, 0x29, 0x00
	.type		__unnamed_1,@object
	.size		__unnamed_1,(__unnamed_2 - __unnamed_1)
__unnamed_1:
        /*00d2*/ 	.byte	0x61, 0x75, 0x74, 0x6f, 0x20, 0x63, 0x75, 0x74, 0x65, 0x3a, 0x3a, 0x61, 0x73, 0x5f, 0x70, 0x6f
        /* <DEDUP_REMOVED lines=24> */
        /*0262*/ 	.byte	0x35, 0x33, 0x36, 0x30, 0x3e, 0x3e, 0x3e, 0x3e, 0x5d, 0x00
	.type		__unnamed_2,@object
	.size		__unnamed_2,(.L_2 - __unnamed_2)
__unnamed_2:
        /* <DEDUP_REMOVED lines=42> */
        /*050c*/ 	.byte	0x3e, 0x5d, 0x00
.L_2:


//--------------------- .nv.shared._ZN7cutlass13device_kernelINS_4gemm6kernel13GemmUniversalIN4cute5tupleIJiiiiEEENS1_10collective13CollectiveMmaINS1_35MainloopSm100TmaUmmaWarpSpecializedILi4ELi2ELi4ENS5_IJNS4_1CILi1EEESB_SB_EEEEENS5_IJNSA_ILi64EEENSA_ILi240EEESE_EEENS_6half_tENS5_IJlSB_lEEESH_SI_NS4_8TiledMMAINS4_8MMA_AtomIJNS4_20SM100_MMA_F16BF16_SSISH_SH_fLi64ELi240ELNS4_4UMMA5MajorE0ELSN_0ELNSM_7ScaleInE0ELSO_0EEEEEENS4_6LayoutISC_NS5_IJNSA_ILi0EEESS_SS_EEEEENS5_IJNS4_10UnderscoreESV_SV_EEEEENS4_13SM90_TMA_LOADENS4_14ComposedLayoutINS4_7SwizzleILi3ELi4ELi3EEENS4_18smem_ptr_flag_bitsILi16EEENSR_INS5_IJNSA_ILi8EEESE_EEENS5_IJSE_SB_EEEEEEEvNS4_8identityESY_S18_vS19_EENS_8epilogue10collective18CollectiveEpilogueINS1B_23Sm100TmaWarpSpecializedILi2ELi1ELi120ELb1ELb0EEEJSG_NS5_IJNSR_ISE_SB_EENSR_ISF_SB_EEEEESH_SI_SH_SI_NS1B_6fusion15FusionCallbacksIS1F_NS1J_17LinearCombinationISH_fSH_fLNS_15FloatRoundStyleE2EEESG_S1I_JEEENS4_5SM1004TMEM4LOAD26SM100_TMEM_LOAD_16dp256b2xESY_NSZ_INS10_ILi1ELi4ELi3EEES13_NSR_INS5_IJS14_NSA_ILi16EEEEEENS5_IJS1U_SB_EEEEEEENS4_17SM75_U32x4_LDSM_NENS4_14SM90_TMA_STOREES1Y_NS4_17SM90_U32x4_STSM_NENS4_39AutoVectorizingCopyWithAssumedAlignmentILi128EEEEEEvvEEEEvNT_6ParamsE --------------------------
	.section	.nv.shared._ZN7cutlass13device_kernelINS_4gemm6kernel13GemmUniversalIN4cute5tupleIJiiiiEEENS1_10collective13CollectiveMmaINS1_35MainloopSm100TmaUmmaWarpSpecializedILi4ELi2ELi4ENS5_IJNS4_1CILi1EEESB_SB_EEEEENS5_IJNSA_ILi64EEENSA_ILi240EEESE_EEENS_6half_tENS5_IJlSB_lEEESH_SI_NS4_8TiledMMAINS4_8MMA_AtomIJNS4_20SM100_MMA_F16BF16_SSISH_SH_fLi64ELi240ELNS4_4UMMA5MajorE0ELSN_0ELNSM_7ScaleInE0ELSO_0EEEEEENS4_6LayoutISC_NS5_IJNSA_ILi0EEESS_SS_EEEEENS5_IJNS4_10UnderscoreESV_SV_EEEEENS4_13SM90_TMA_LOADENS4_14ComposedLayoutINS4_7SwizzleILi3ELi4ELi3EEENS4_18smem_ptr_flag_bitsILi16EEENSR_INS5_IJNSA_ILi8EEESE_EEENS5_IJSE_SB_EEEEEEEvNS4_8identityESY_S18_vS19_EENS_8epilogue10collective18CollectiveEpilogueINS1B_23Sm100TmaWarpSpecializedILi2ELi1ELi120ELb1ELb0EEEJSG_NS5_IJNSR_ISE_SB_EENSR_ISF_SB_EEEEESH_SI_SH_SI_NS1B_6fusion15FusionCallbacksIS1F_NS1J_17LinearCombinationISH_fSH_fLNS_15FloatRoundStyleE2EEESG_S1I_JEEENS4_5SM1004TMEM4LOAD26SM100_TMEM_LOAD_16dp256b2xESY_NSZ_INS10_ILi1ELi4ELi3EEES13_NSR_INS5_IJS14_NSA_ILi16EEEEEENS5_IJS1U_SB_EEEEEEENS4_17SM75_U32x4_LDSM_NENS4_14SM90_TMA_STOREES1Y_NS4_17SM90_U32x4_STSM_NENS4_39AutoVectorizingCopyWithAssumedAlignmentILi128EEEEEEvvEEEEvNT_6ParamsE,"aw",@nobits
	.sectionflags	@""
	.align	16
	.zero		1024


//--------------------- .nv.shared.reserved.0     --------------------------
	.section	.nv.shared.reserved.0,"aw",@nobits
	.weak		__nv_reservedSMEM_offset_0_alias
	.size		__nv_reservedSMEM_offset_0_alias, 0, 64
	.other		__nv_reservedSMEM_offset_0_alias,@"STO_CUDA_RESERVED_SHARED STV_DEFAULT"
__nv_reservedSMEM_offset_0_alias:
	.zero		0
.nv.shared.reserved.0:
	.zero		64
	.weak		__nv_reservedSMEM_tcgen05_partition
	.type		__nv_reservedSMEM_tcgen05_partition,@object
	.size		__nv_reservedSMEM_tcgen05_partition,(.L_0 - __nv_reservedSMEM_tcgen05_partition)
__nv_reservedSMEM_tcgen05_partition:
	.zero		32
.L_0:


//--------------------- .nv.global                --------------------------
	.section	.nv.global,"aw",@nobits
.nv.global:
	.type		_ZN40_INTERNAL_c25a5788_4_k_cu_bb6ce7c3_126924cute1_E,@object
	.size		_ZN40_INTERNAL_c25a5788_4_k_cu_bb6ce7c3_126924cute1_E,(_ZN40_INTERNAL_c25a5788_4_k_cu_bb6ce7c3_126924cuda3std3__45__cpo6cbeginE - _ZN40_INTERNAL_c25a5788_4_k_cu_bb6ce7c3_126924cute1_E)
_ZN40_INTERNAL_c25a5788_4_k_cu_bb6ce7c3_126924cute1_E:
	.zero		1
	.type		_ZN40_INTERNAL_c25a5788_4_k_cu_bb6ce7c3_126924cuda3std3__45__cpo6cbeginE,@object
	.size		_ZN40_INTERNAL_c25a5788_4_k_cu_bb6ce7c3_126924cuda3std3__45__cpo6cbeginE,(_ZN40_INTERNAL_c25a5788_4_k_cu_bb6ce7c3_126924cuda3std3__48in_placeE - _ZN40_INTERNAL_c25a5788_4_k_cu_bb6ce7c3_126924cuda3std3__45__cpo6cbeginE)
_ZN40_INTERNAL_c25a5788_4_k_cu_bb6ce7c3_126924cuda3std3__45__cpo6cbeginE:
	.zero		1
	.type		_ZN40_INTERNAL_c25a5788_4_k_cu_bb6ce7c3_126924cuda3std3__48in_placeE,@object
	.size		_ZN40_INTERNAL_c25a5788_4_k_cu_bb6ce7c3_126924cuda3std3__48in_placeE,(_ZN40_INTERNAL_c25a5788_4_k_cu_bb6ce7c3_126924cuda3std6ranges3__45__cpo9iter_moveE - _ZN40_INTERNAL_c25a5788_4_k_cu_bb6ce7c3_126924cuda3std3__48in_placeE)
_ZN40_INTERNAL_c25a5788_4_k_cu_bb6ce7c3_126924cuda3std3__48in_placeE:
	.zero		1
	.type		_ZN40_INTERNAL_c25a5788_4_k_cu_bb6ce7c3_126924cuda3std6ranges3__45__cpo9iter_moveE,@object
	.size		_ZN40_INTERNAL_c25a5788_4_k_cu_bb6ce7c3_126924cuda3std6ranges3__45__cpo9iter_moveE,(_ZN40_INTERNAL_c25a5788_4_k_cu_bb6ce7c3_126924cuda3std3__45__cpo5beginE - _ZN40_INTERNAL_c25a5788_4_k_cu_bb6ce7c3_126924cuda3std6ranges3__45__cpo9iter_moveE)
_ZN40_INTERNAL_c25a5788_4_k_cu_bb6ce7c3_126924cuda3std6ranges3__45__cpo9iter_moveE:
	.zero		1
	.type		_ZN40_INTERNAL_c25a5788_4_k_cu_bb6ce7c3_126924cuda3std3__45__cpo5beginE,@object
	.size		_ZN40_INTERNAL_c25a5788_4_k_cu_bb6ce7c3_126924cuda3std3__45__cpo5beginE,(_ZN40_INTERNAL_c25a5788_4_k_cu_bb6ce7c3_126924cuda3std3__442_GLOBAL__N__c25a5788_4_k_cu_bb6ce7c3_126926ignoreE - _ZN40_INTERNAL_c25a5788_4_k_cu_bb6ce7c3_126924cuda3std3__45__cpo5beginE)
_ZN40_INTERNAL_c25a5788_4_k_cu_bb6ce7c3_126924cuda3std3__45__cpo5beginE:
	.zero		1
	.type		_ZN40_INTERNAL_c25a5788_4_k_cu_bb6ce7c3_126924cuda3std3__442_GLOBAL__N__c25a5788_4_k_cu_bb6ce7c3_126926ignoreE,@object
	.size		_ZN40_INTERNAL_c25a5788_4_k_cu_bb6ce7c3_126924cuda3std3__442_GLOBAL__N__c25a5788_4_k_cu_bb6ce7c3_126926ignoreE,(_ZN40_INTERNAL_c25a5788_4_k_cu_bb6ce7c3_126924cute7productE - _ZN40_INTERNAL_c25a5788_4_k_cu_bb6ce7c3_126924cuda3std3__442_GLOBAL__N__c25a5788_4_k_cu_bb6ce7c3_126926ignoreE)
_ZN40_INTERNAL_c25a5788_4_k_cu_bb6ce7c3_126924cuda3std3__442_GLOBAL__N__c25a5788_4_k_cu_bb6ce7c3_126926ignoreE:
	.zero		1
	.type		_ZN40_INTERNAL_c25a5788_4_k_cu_bb6ce7c3_126924cute7productE,@object
	.size		_ZN40_INTERNAL_c25a5788_4_k_cu_bb6ce7c3_126924cute7productE,(_ZN40_INTERNAL_c25a5788_4_k_cu_bb6ce7c3_126924cuda3std3__45__cpo3endE - _ZN40_INTERNAL_c25a5788_4_k_cu_bb6ce7c3_126924cute7productE)
_ZN40_INTERNAL_c25a5788_4_k_cu_bb6ce7c3_126924cute7productE:
	.zero		1
	.type		_ZN40_INTERNAL_c25a5788_4_k_cu_bb6ce7c3_126924cuda3std3__45__cpo3endE,@object
	.size		_ZN40_INTERNAL_c25a5788_4_k_cu_bb6ce7c3_126924cuda3std3__45__cpo3endE,(_ZN40_INTERNAL_c25a5788_4_k_cu_bb6ce7c3_126924cuda3std3__419piecewise_constructE - _ZN40_INTERNAL_c25a5788_4_k_cu_bb6ce7c3_126924cuda3std3__45__cpo3endE)
_ZN40_INTERNAL_c25a5788_4_k_cu_bb6ce7c3_126924cuda3std3__45__cpo3endE:
	.zero		1
	.type		_ZN40_INTERNAL_c25a5788_4_k_cu_bb6ce7c3_126924cuda3std3__419piecewise_constructE,@object
	.size		_ZN40_INTERNAL_c25a5788_4_k_cu_bb6ce7c3_126924cuda3std3__419piecewise_constructE,(_ZN40_INTERNAL_c25a5788_4_k_cu_bb6ce7c3_126924cuda3std3__45__cpo4cendE - _ZN40_INTERNAL_c25a5788_4_k_cu_bb6ce7c3_126924cuda3std3__419piecewise_constructE)
_ZN40_INTERNAL_c25a5788_4_k_cu_bb6ce7c3_126924cuda3std3__419piecewise_constructE:
	.zero		1
	.type		_ZN40_INTERNAL_c25a5788_4_k_cu_bb6ce7c3_126924cuda3std3__45__cpo4cendE,@object
	.size		_ZN40_INTERNAL_c25a5788_4_k_cu_bb6ce7c3_126924cuda3std3__45__cpo4cendE,(_ZN40_INTERNAL_c25a5788_4_k_cu_bb6ce7c3_126924cuda3std6ranges3__45__cpo4swapE - _ZN40_INTERNAL_c25a5788_4_k_cu_bb6ce7c3_126924cuda3std3__45__cpo4cendE)
_ZN40_INTERNAL_c25a5788_4_k_cu_bb6ce7c3_126924cuda3std3__45__cpo4cendE:
	.zero		1
	.type		_ZN40_INTERNAL_c25a5788_4_k_cu_bb6ce7c3_126924cuda3std6ranges3__45__cpo4swapE,@object
	.size		_ZN40_INTERNAL_c25a5788_4_k_cu_bb6ce7c3_126924cuda3std6ranges3__45__cpo4swapE,(.L_10 - _ZN40_INTERNAL_c25a5788_4_k_cu_bb6ce7c3_126924cuda3std6ranges3__45__cpo4swapE)
_ZN40_INTERNAL_c25a5788_4_k_cu_bb6ce7c3_126924cuda3std6ranges3__45__cpo4swapE:
	.zero		1
.L_10:


//--------------------- .nv.constant0._ZN7cutlass13device_kernelINS_4gemm6kernel13GemmUniversalIN4cute5tupleIJiiiiEEENS1_10collective13CollectiveMmaINS1_35MainloopSm100TmaUmmaWarpSpecializedILi4ELi2ELi4ENS5_IJNS4_1CILi1EEESB_SB_EEEEENS5_IJNSA_ILi64EEENSA_ILi240EEESE_EEENS_6half_tENS5_IJlSB_lEEESH_SI_NS4_8TiledMMAINS4_8MMA_AtomIJNS4_20SM100_MMA_F16BF16_SSISH_SH_fLi64ELi240ELNS4_4UMMA5MajorE0ELSN_0ELNSM_7ScaleInE0ELSO_0EEEEEENS4_6LayoutISC_NS5_IJNSA_ILi0EEESS_SS_EEEEENS5_IJNS4_10UnderscoreESV_SV_EEEEENS4_13SM90_TMA_LOADENS4_14ComposedLayoutINS4_7SwizzleILi3ELi4ELi3EEENS4_18smem_ptr_flag_bitsILi16EEENSR_INS5_IJNSA_ILi8EEESE_EEENS5_IJSE_SB_EEEEEEEvNS4_8identityESY_S18_vS19_EENS_8epilogue10collective18CollectiveEpilogueINS1B_23Sm100TmaWarpSpecializedILi2ELi1ELi120ELb1ELb0EEEJSG_NS5_IJNSR_ISE_SB_EENSR_ISF_SB_EEEEESH_SI_SH_SI_NS1B_6fusion15FusionCallbacksIS1F_NS1J_17LinearCombinationISH_fSH_fLNS_15FloatRoundStyleE2EEESG_S1I_JEEENS4_5SM1004TMEM4LOAD26SM100_TMEM_LOAD_16dp256b2xESY_NSZ_INS10_ILi1ELi4ELi3EEES13_NSR_INS5_IJS14_NSA_ILi16EEEEEENS5_IJS1U_SB_EEEEEEENS4_17SM75_U32x4_LDSM_NENS4_14SM90_TMA_STOREES1Y_NS4_17SM90_U32x4_STSM_NENS4_39AutoVectorizingCopyWithAssumedAlignmentILi128EEEEEEvvEEEEvNT_6ParamsE --------------------------
	.section	.nv.constant0._ZN7cutlass13device_kernelINS_4gemm6kernel13GemmUniversalIN4cute5tupleIJiiiiEEENS1_10collective13CollectiveMmaINS1_35MainloopSm100TmaUmmaWarpSpecializedILi4ELi2ELi4ENS5_IJNS4_1CILi1EEESB_SB_EEEEENS5_IJNSA_ILi64EEENSA_ILi240EEESE_EEENS_6half_tENS5_IJlSB_lEEESH_SI_NS4_8TiledMMAINS4_8MMA_AtomIJNS4_20SM100_MMA_F16BF16_SSISH_SH_fLi64ELi240ELNS4_4UMMA5MajorE0ELSN_0ELNSM_7ScaleInE0ELSO_0EEEEEENS4_6LayoutISC_NS5_IJNSA_ILi0EEESS_SS_EEEEENS5_IJNS4_10UnderscoreESV_SV_EEEEENS4_13SM90_TMA_LOADENS4_14ComposedLayoutINS4_7SwizzleILi3ELi4ELi3EEENS4_18smem_ptr_flag_bitsILi16EEENSR_INS5_IJNSA_ILi8EEESE_EEENS5_IJSE_SB_EEEEEEEvNS4_8identityESY_S18_vS19_EENS_8epilogue10collective18CollectiveEpilogueINS1B_23Sm100TmaWarpSpecializedILi2ELi1ELi120ELb1ELb0EEEJSG_NS5_IJNSR_ISE_SB_EENSR_ISF_SB_EEEEESH_SI_SH_SI_NS1B_6fusion15FusionCallbacksIS1F_NS1J_17LinearCombinationISH_fSH_fLNS_15FloatRoundStyleE2EEESG_S1I_JEEENS4_5SM1004TMEM4LOAD26SM100_TMEM_LOAD_16dp256b2xESY_NSZ_INS10_ILi1ELi4ELi3EEES13_NSR_INS5_IJS14_NSA_ILi16EEEEEENS5_IJS1U_SB_EEEEEEENS4_17SM75_U32x4_LDSM_NENS4_14SM90_TMA_STOREES1Y_NS4_17SM90_U32x4_STSM_NENS4_39AutoVectorizingCopyWithAssumedAlignmentILi128EEEEEEvvEEEEvNT_6ParamsE,"a",@progbits
	.sectionflags	@""
	.align	4
.nv.constant0._ZN7cutlass13device_kernelINS_4gemm6kernel13GemmUniversalIN4cute5tupleIJiiiiEEENS1_10collective13CollectiveMmaINS1_35MainloopSm100TmaUmmaWarpSpecializedILi4ELi2ELi4ENS5_IJNS4_1CILi1EEESB_SB_EEEEENS5_IJNSA_ILi64EEENSA_ILi240EEESE_EEENS_6half_tENS5_IJlSB_lEEESH_SI_NS4_8TiledMMAINS4_8MMA_AtomIJNS4_20SM100_MMA_F16BF16_SSISH_SH_fLi64ELi240ELNS4_4UMMA5MajorE0ELSN_0ELNSM_7ScaleInE0ELSO_0EEEEEENS4_6LayoutISC_NS5_IJNSA_ILi0EEESS_SS_EEEEENS5_IJNS4_10UnderscoreESV_SV_EEEEENS4_13SM90_TMA_LOADENS4_14ComposedLayoutINS4_7SwizzleILi3ELi4ELi3EEENS4_18smem_ptr_flag_bitsILi16EEENSR_INS5_IJNSA_ILi8EEESE_EEENS5_IJSE_SB_EEEEEEEvNS4_8identityESY_S18_vS19_EENS_8epilogue10collective18CollectiveEpilogueINS1B_23Sm100TmaWarpSpecializedILi2ELi1ELi120ELb1ELb0EEEJSG_NS5_IJNSR_ISE_SB_EENSR_ISF_SB_EEEEESH_SI_SH_SI_NS1B_6fusion15FusionCallbacksIS1F_NS1J_17LinearCombinationISH_fSH_fLNS_15FloatRoundStyleE2EEESG_S1I_JEEENS4_5SM1004TMEM4LOAD26SM100_TMEM_LOAD_16dp256b2xESY_NSZ_INS10_ILi1ELi4ELi3EEES13_NSR_INS5_IJS14_NSA_ILi16EEEEEENS5_IJS1U_SB_EEEEEEENS4_17SM75_U32x4_LDSM_NENS4_14SM90_TMA_STOREES1Y_NS4_17SM90_U32x4_STSM_NENS4_39AutoVectorizingCopyWithAssumedAlignmentILi128EEEEEEvvEEEEvNT_6ParamsE:
	.zero		2944


//--------------------- SYMBOLS --------------------------

	.type		.nv.reservedSmem.offset0,@object
	.size		.nv.reservedSmem.offset0,0x4
	.type		.nv.reservedSmem.cap,@object
	.size		.nv.reservedSmem.cap,0x4
	.type		__assertfail,@function
